	.target	sm_90a

	.elftype	@"ET_EXEC"


//--------------------- .note.nv.tkinfo           --------------------------
	.section	.note.nv.tkinfo,"",@"SHT_NOTE"
	.sectionflags	@"SHF_NOTE_NV_TKINFO"
	.tkinfo
        /*0018*/ 	.word	0x00000002
        /*0030*/ 	.string	""
        /*0030*/ 	.string	"ptxas"
        /*0030*/ 	.string	"Cuda compilation tools, release 13.0, V13.0.88"
        /*0030*/ 	.string	"Build cuda_13.0.r13.0/compiler.36424714_0"
        /*0030*/ 	.string	"-arch sm_90a -m 64 "



//--------------------- .note.nv.cuinfo           --------------------------
	.section	.note.nv.cuinfo,"",@"SHT_NOTE"
	.sectionflags	@"SHF_NOTE_NV_CUINFO"
        /*0018*/ 	.short	0x0002
        /*001a*/ 	.short	0x005a
        /*001c*/ 	.short	0x0082
	.zero		2


//--------------------- .nv.info                  --------------------------
	.section	.nv.info,"",@"SHT_CUDA_INFO"
	.align	4


	//----- nvinfo : EIATTR_REGCOUNT
	.align		4
        /*0000*/ 	.byte	0x04, 0x2f
        /*0002*/ 	.short	(.L_15 - .L_14)
	.align		4
.L_14:
        /*0004*/ 	.word	index@(_ZN7cutlass13device_kernelINS_4gemm6kernel13GemmUniversalIN4cute5tupleIJiiiiEEENS1_10collective13CollectiveMmaINS1_37MainloopSm90TmaGmmaWarpSpecializedFP8ILi17ENS5_IJNS4_1CILi1EEESB_SB_EEENS1_35KernelTmaWarpSpecializedCooperativeEEENS5_IJNSA_ILi128EEENSA_ILi64EEESG_EEENS_12float_e4m3_tENS5_IJlSB_lEEESI_SJ_NS4_8TiledMMAINS4_8MMA_AtomIJNS4_4SM904GMMA30MMA_64x64x32_F32E4M3E4M3_SS_TNILNSN_7ScaleInE1ELSP_1EEEEEENS4_6LayoutINS5_IJNSA_ILi2EEESB_SB_EEENS5_IJSB_NSA_ILi0EEESV_EEEEENS5_IJNS4_10UnderscoreESY_SY_EEEEENS4_13SM90_TMA_LOADENS4_14ComposedLayoutINS4_7SwizzleILi2ELi4ELi3EEENS4_18smem_ptr_flag_bitsILi8EEENSS_INS5_IJNSA_ILi8EEESG_EEENS5_IJSG_SB_EEEEEEEvNS4_8identityES11_S1B_vS1C_EENS_8epilogue10collective18CollectiveEpilogueINS1E_22Sm90TmaWarpSpecializedILi2ELi2ELi16ELb0ELb0EEEJSH_NS5_IJSF_NSA_ILi32EEEEEESI_SJ_SI_SJ_NS1E_6fusion15FusionCallbacksIS1I_NS1L_17LinearCombinationISI_fSI_fLNS_15FloatRoundStyleE2EEESH_S1K_JEEES11_NS12_INS13_ILi1ELi4ELi3EEES16_NSS_INS5_IJS17_S1J_EEENS5_IJS1J_SB_EEEEEEENS4_39AutoVectorizingCopyWithAssumedAlignmentILi128EEENS4_14SM90_TMA_STOREES1V_S1X_NS4_9Copy_AtomIJNS4_17SM90_U32x4_STSM_NENS_6half_tEEEEvEEEvvEEEEvNT_6ParamsE)
        /*0008*/ 	.word	0x000000a8


	//----- nvinfo : EIATTR_FRAME_SIZE
	.align		4
.L_15:
        /*000c*/ 	.byte	0x04, 0x11
        /*000e*/ 	.short	(.L_17 - .L_16)
	.align		4
.L_16:
        /*0010*/ 	.word	index@(_ZN7cutlass13device_kernelINS_4gemm6kernel13GemmUniversalIN4cute5tupleIJiiiiEEENS1_10collective13CollectiveMmaINS1_37MainloopSm90TmaGmmaWarpSpecializedFP8ILi17ENS5_IJNS4_1CILi1EEESB_SB_EEENS1_35KernelTmaWarpSpecializedCooperativeEEENS5_IJNSA_ILi128EEENSA_ILi64EEESG_EEENS_12float_e4m3_tENS5_IJlSB_lEEESI_SJ_NS4_8TiledMMAINS4_8MMA_AtomIJNS4_4SM904GMMA30MMA_64x64x32_F32E4M3E4M3_SS_TNILNSN_7ScaleInE1ELSP_1EEEEEENS4_6LayoutINS5_IJNSA_ILi2EEESB_SB_EEENS5_IJSB_NSA_ILi0EEESV_EEEEENS5_IJNS4_10UnderscoreESY_SY_EEEEENS4_13SM90_TMA_LOADENS4_14ComposedLayoutINS4_7SwizzleILi2ELi4ELi3EEENS4_18smem_ptr_flag_bitsILi8EEENSS_INS5_IJNSA_ILi8EEESG_EEENS5_IJSG_SB_EEEEEEEvNS4_8identityES11_S1B_vS1C_EENS_8epilogue10collective18CollectiveEpilogueINS1E_22Sm90TmaWarpSpecializedILi2ELi2ELi16ELb0ELb0EEEJSH_NS5_IJSF_NSA_ILi32EEEEEESI_SJ_SI_SJ_NS1E_6fusion15FusionCallbacksIS1I_NS1L_17LinearCombinationISI_fSI_fLNS_15FloatRoundStyleE2EEESH_S1K_JEEES11_NS12_INS13_ILi1ELi4ELi3EEES16_NSS_INS5_IJS17_S1J_EEENS5_IJS1J_SB_EEEEEEENS4_39AutoVectorizingCopyWithAssumedAlignmentILi128EEENS4_14SM90_TMA_STOREES1V_S1X_NS4_9Copy_AtomIJNS4_17SM90_U32x4_STSM_NENS_6half_tEEEEvEEEvvEEEEvNT_6ParamsE)
        /*0014*/ 	.word	0x00000000


	//----- nvinfo : EIATTR_MIN_STACK_SIZE
	.align		4
.L_17:
        /*0018*/ 	.byte	0x04, 0x12
        /*001a*/ 	.short	(.L_19 - .L_18)
	.align		4
.L_18:
        /*001c*/ 	.word	index@(_ZN7cutlass13device_kernelINS_4gemm6kernel13GemmUniversalIN4cute5tupleIJiiiiEEENS1_10collective13CollectiveMmaINS1_37MainloopSm90TmaGmmaWarpSpecializedFP8ILi17ENS5_IJNS4_1CILi1EEESB_SB_EEENS1_35KernelTmaWarpSpecializedCooperativeEEENS5_IJNSA_ILi128EEENSA_ILi64EEESG_EEENS_12float_e4m3_tENS5_IJlSB_lEEESI_SJ_NS4_8TiledMMAINS4_8MMA_AtomIJNS4_4SM904GMMA30MMA_64x64x32_F32E4M3E4M3_SS_TNILNSN_7ScaleInE1ELSP_1EEEEEENS4_6LayoutINS5_IJNSA_ILi2EEESB_SB_EEENS5_IJSB_NSA_ILi0EEESV_EEEEENS5_IJNS4_10UnderscoreESY_SY_EEEEENS4_13SM90_TMA_LOADENS4_14ComposedLayoutINS4_7SwizzleILi2ELi4ELi3EEENS4_18smem_ptr_flag_bitsILi8EEENSS_INS5_IJNSA_ILi8EEESG_EEENS5_IJSG_SB_EEEEEEEvNS4_8identityES11_S1B_vS1C_EENS_8epilogue10collective18CollectiveEpilogueINS1E_22Sm90TmaWarpSpecializedILi2ELi2ELi16ELb0ELb0EEEJSH_NS5_IJSF_NSA_ILi32EEEEEESI_SJ_SI_SJ_NS1E_6fusion15FusionCallbacksIS1I_NS1L_17LinearCombinationISI_fSI_fLNS_15FloatRoundStyleE2EEESH_S1K_JEEES11_NS12_INS13_ILi1ELi4ELi3EEES16_NSS_INS5_IJS17_S1J_EEENS5_IJS1J_SB_EEEEEEENS4_39AutoVectorizingCopyWithAssumedAlignmentILi128EEENS4_14SM90_TMA_STOREES1V_S1X_NS4_9Copy_AtomIJNS4_17SM90_U32x4_STSM_NENS_6half_tEEEEvEEEvvEEEEvNT_6ParamsE)
        /*0020*/ 	.word	0x00000000
.L_19:


//--------------------- .nv.compat                --------------------------
	.section	.nv.compat,"",@"SHT_CUDA_COMPAT_INFO"
	.align	4
        /*0000*/ 	.byte	0x02, 0x09, 0x01, 0x00, 0x02, 0x02, 0x04, 0x00, 0x02, 0x05, 0x05, 0x00, 0x03, 0x07, 0x01, 0x01
        /*0010*/ 	.byte	0x02, 0x03, 0x01, 0x00, 0x02, 0x06, 0x01, 0x00, 0x04, 0x0b, 0x08, 0x00, 0x00, 0x00, 0x00, 0x00
        /*0020*/ 	.byte	0x00, 0x00, 0x00, 0x00


//--------------------- .nv.info._ZN7cutlass13device_kernelINS_4gemm6kernel13GemmUniversalIN4cute5tupleIJiiiiEEENS1_10collective13CollectiveMmaINS1_37MainloopSm90TmaGmmaWarpSpecializedFP8ILi17ENS5_IJNS4_1CILi1EEESB_SB_EEENS1_35KernelTmaWarpSpecializedCooperativeEEENS5_IJNSA_ILi128EEENSA_ILi64EEESG_EEENS_12float_e4m3_tENS5_IJlSB_lEEESI_SJ_NS4_8TiledMMAINS4_8MMA_AtomIJNS4_4SM904GMMA30MMA_64x64x32_F32E4M3E4M3_SS_TNILNSN_7ScaleInE1ELSP_1EEEEEENS4_6LayoutINS5_IJNSA_ILi2EEESB_SB_EEENS5_IJSB_NSA_ILi0EEESV_EEEEENS5_IJNS4_10UnderscoreESY_SY_EEEEENS4_13SM90_TMA_LOADENS4_14ComposedLayoutINS4_7SwizzleILi2ELi4ELi3EEENS4_18smem_ptr_flag_bitsILi8EEENSS_INS5_IJNSA_ILi8EEESG_EEENS5_IJSG_SB_EEEEEEEvNS4_8identityES11_S1B_vS1C_EENS_8epilogue10collective18CollectiveEpilogueINS1E_22Sm90TmaWarpSpecializedILi2ELi2ELi16ELb0ELb0EEEJSH_NS5_IJSF_NSA_ILi32EEEEEESI_SJ_SI_SJ_NS1E_6fusion15FusionCallbacksIS1I_NS1L_17LinearCombinationISI_fSI_fLNS_15FloatRoundStyleE2EEESH_S1K_JEEES11_NS12_INS13_ILi1ELi4ELi3EEES16_NSS_INS5_IJS17_S1J_EEENS5_IJS1J_SB_EEEEEEENS4_39AutoVectorizingCopyWithAssumedAlignmentILi128EEENS4_14SM90_TMA_STOREES1V_S1X_NS4_9Copy_AtomIJNS4_17SM90_U32x4_STSM_NENS_6half_tEEEEvEEEvvEEEEvNT_6ParamsE --------------------------
	.section	.nv.info._ZN7cutlass13device_kernelINS_4gemm6kernel13GemmUniversalIN4cute5tupleIJiiiiEEENS1_10collective13CollectiveMmaINS1_37MainloopSm90TmaGmmaWarpSpecializedFP8ILi17ENS5_IJNS4_1CILi1EEESB_SB_EEENS1_35KernelTmaWarpSpecializedCooperativeEEENS5_IJNSA_ILi128EEENSA_ILi64EEESG_EEENS_12float_e4m3_tENS5_IJlSB_lEEESI_SJ_NS4_8TiledMMAINS4_8MMA_AtomIJNS4_4SM904GMMA30MMA_64x64x32_F32E4M3E4M3_SS_TNILNSN_7ScaleInE1ELSP_1EEEEEENS4_6LayoutINS5_IJNSA_ILi2EEESB_SB_EEENS5_IJSB_NSA_ILi0EEESV_EEEEENS5_IJNS4_10UnderscoreESY_SY_EEEEENS4_13SM90_TMA_LOADENS4_14ComposedLayoutINS4_7SwizzleILi2ELi4ELi3EEENS4_18smem_ptr_flag_bitsILi8EEENSS_INS5_IJNSA_ILi8EEESG_EEENS5_IJSG_SB_EEEEEEEvNS4_8identityES11_S1B_vS1C_EENS_8epilogue10collective18CollectiveEpilogueINS1E_22Sm90TmaWarpSpecializedILi2ELi2ELi16ELb0ELb0EEEJSH_NS5_IJSF_NSA_ILi32EEEEEESI_SJ_SI_SJ_NS1E_6fusion15FusionCallbacksIS1I_NS1L_17LinearCombinationISI_fSI_fLNS_15FloatRoundStyleE2EEESH_S1K_JEEES11_NS12_INS13_ILi1ELi4ELi3EEES16_NSS_INS5_IJS17_S1J_EEENS5_IJS1J_SB_EEEEEEENS4_39AutoVectorizingCopyWithAssumedAlignmentILi128EEENS4_14SM90_TMA_STOREES1V_S1X_NS4_9Copy_AtomIJNS4_17SM90_U32x4_STSM_NENS_6half_tEEEEvEEEvvEEEEvNT_6ParamsE,"",@"SHT_CUDA_INFO"
	.sectionflags	@""
	.align	4


	//----- nvinfo : EIATTR_CUDA_API_VERSION
	.align		4
        /*0000*/ 	.byte	0x04, 0x37
        /*0002*/ 	.short	(.L_21 - .L_20)
.L_20:
        /*0004*/ 	.word	0x00000082


	//----- nvinfo : EIATTR_KPARAM_INFO
	.align		4
.L_21:
        /*0008*/ 	.byte	0x04, 0x17
        /*000a*/ 	.short	(.L_23 - .L_22)
.L_22:
        /*000c*/ 	.word	0x00000000
        /*0010*/ 	.short	0x0000
        /*0012*/ 	.short	0x0070
        /*0014*/ 	.byte	0x00, 0xf0, 0x01, 0x1c


	//----- nvinfo : EIATTR_SPARSE_MMA_MASK
	.align		4
.L_23:
        /*0018*/ 	.byte	0x03, 0x50
        /*001a*/ 	.short	0x0000


	//----- nvinfo : EIATTR_MAXREG_COUNT
	.align		4
        /*001c*/ 	.byte	0x03, 0x1b
        /*001e*/ 	.short	0x00a8


	//----- nvinfo : EIATTR_NUM_BARRIERS
	.align		4
        /*0020*/ 	.byte	0x02, 0x4c
        /*0022*/ 	.byte	0x02
	.zero		1


	//----- nvinfo : EIATTR_EXTERNS
	.align		4
        /*0024*/ 	.byte	0x04, 0x0f
        /*0026*/ 	.short	(.L_25 - .L_24)


	//   ....[0]....
	.align		4
.L_24:
        /*0028*/ 	.word	index@(__assertfail)


	//----- nvinfo : EIATTR_MERCURY_ISA_VERSION
	.align		4
.L_25:
        /*002c*/ 	.byte	0x03, 0x5f
        /*002e*/ 	.short	0x0101


	//----- nvinfo : EIATTR_INT_WARP_WIDE_INSTR_OFFSETS
	.align		4
        /*0030*/ 	.byte	0x04, 0x31
        /*0032*/ 	.short	(.L_27 - .L_26)


	//   ....[0]....
.L_26:
        /*0034*/ 	.word	0x00000a60


	//   ....[1]....
        /*0038*/ 	.word	0x00000a70


	//   ....[2]....
        /*003c*/ 	.word	0x00000b10


	//----- nvinfo : EIATTR_COOP_GROUP_MASK_REGIDS
	.align		4
.L_27:
        /*0040*/ 	.byte	0x04, 0x29
        /*0042*/ 	.short	(.L_29 - .L_28)


	//   ....[0]....
.L_28:
        /*0044*/ 	.word	0xffffffff


	//   ....[1]....
        /*0048*/ 	.word	0xffffffff


	//   ....[2]....
        /*004c*/ 	.word	0xffffffff


	//   ....[3]....
        /*0050*/ 	.word	0xffffffff


	//   ....[4]....
        /*0054*/ 	.word	0xffffffff


	//   ....[5]....
        /*0058*/ 	.word	0xffffffff


	//----- nvinfo : EIATTR_COOP_GROUP_INSTR_OFFSETS
	.align		4
.L_29:
        /*005c*/ 	.byte	0x04, 0x28
        /*005e*/ 	.short	(.L_31 - .L_30)


	//   ....[0]....
.L_30:
        /*0060*/ 	.word	0x00000070


	//   ....[1]....
        /*0064*/ 	.word	0x00000080


	//   ....[2]....
        /*0068*/ 	.word	0x00000430


	//   ....[3]....
        /*006c*/ 	.word	0x00000790


	//   ....[4]....
        /*0070*/ 	.word	0x00000900


	//   ....[5]....
        /*0074*/ 	.word	0x000016d0


	//----- nvinfo : EIATTR_REG_RECONFIG
	.align		4
.L_31:
        /*0078*/ 	.byte	0x01, 0x54
	.zero		2


	//----- nvinfo : EIATTR_SYSCALL_OFFSETS
	.align		4
        /*007c*/ 	.byte	0x04, 0x46
        /*007e*/ 	.short	(.L_33 - .L_32)


	//   ....[0]....
.L_32:
        /*0080*/ 	.word	0x00002b30


	//   ....[1]....
        /*0084*/ 	.word	0x00002c70


	//----- nvinfo : EIATTR_MBARRIER_INSTR_OFFSETS
	.align		4
.L_33:
        /*0088*/ 	.byte	0x04, 0x39
        /*008a*/ 	.short	(.L_35 - .L_34)


	//   ....[0]....
.L_34:
        /*008c*/ 	.word	0x00000550
        /*0090*/ 	.word	0x000000ff
        /*0094*/ 	.word	0x00000000
        /*0098*/ 	.short	0x0100
        /*009a*/ 	.byte	0x08
	.zero		1


	//   ....[1]....
        /*009c*/ 	.word	0x00000560
        /*00a0*/ 	.word	0x000000ff
        /*00a4*/ 	.word	0x00000088
        /*00a8*/ 	.short	0x0100
        /*00aa*/ 	.byte	0x08
	.zero		1


	//   ....[2]....
        /*00ac*/ 	.word	0x00000570
        /*00b0*/ 	.word	0x000000ff
        /*00b4*/ 	.word	0x00000008
        /*00b8*/ 	.short	0x0100
        /*00ba*/ 	.byte	0x08
	.zero		1


	//   ....[3]....
        /*00bc*/ 	.word	0x00000580
        /*00c0*/ 	.word	0x000000ff
        /*00c4*/ 	.word	0x00000090
        /*00c8*/ 	.short	0x0100
        /*00ca*/ 	.byte	0x08
	.zero		1


	//   ....[4]....
        /*00cc*/ 	.word	0x00000590
        /*00d0*/ 	.word	0x000000ff
        /*00d4*/ 	.word	0x00000010
        /*00d8*/ 	.short	0x0100
        /*00da*/ 	.byte	0x08
	.zero		1


	//   ....[5]....
        /*00dc*/ 	.word	0x000005a0
        /*00e0*/ 	.word	0x000000ff
        /*00e4*/ 	.word	0x00000098
        /*00e8*/ 	.short	0x0100
        /*00ea*/ 	.byte	0x08
	.zero		1


	//   ....[6]....
        /*00ec*/ 	.word	0x000005b0
        /*00f0*/ 	.word	0x000000ff
        /*00f4*/ 	.word	0x00000018
        /*00f8*/ 	.short	0x0100
        /*00fa*/ 	.byte	0x08
	.zero		1


	//   ....[7]....
        /*00fc*/ 	.word	0x000005c0
        /*0100*/ 	.word	0x000000ff
        /*0104*/ 	.word	0x000000a0
        /*0108*/ 	.short	0x0100
        /*010a*/ 	.byte	0x08
	.zero		1


	//   ....[8]....
        /*010c*/ 	.word	0x000005d0
        /*0110*/ 	.word	0x000000ff
        /*0114*/ 	.word	0x00000020
        /*0118*/ 	.short	0x0100
        /*011a*/ 	.byte	0x08
	.zero		1


	//   ....[9]....
        /*011c*/ 	.word	0x000005e0
        /*0120*/ 	.word	0x000000ff
        /*0124*/ 	.word	0x000000a8
        /*0128*/ 	.short	0x0100
        /*012a*/ 	.byte	0x08
	.zero		1


	//   ....[10]....
        /*012c*/ 	.word	0x000005f0
        /*0130*/ 	.word	0x000000ff
        /*0134*/ 	.word	0x00000028
        /*0138*/ 	.short	0x0100
        /*013a*/ 	.byte	0x08
	.zero		1


	//   ....[11]....
        /*013c*/ 	.word	0x00000600
        /*0140*/ 	.word	0x000000ff
        /*0144*/ 	.word	0x000000b0
        /*0148*/ 	.short	0x0100
        /*014a*/ 	.byte	0x08
	.zero		1


	//   ....[12]....
        /*014c*/ 	.word	0x00000610
        /*0150*/ 	.word	0x000000ff
        /*0154*/ 	.word	0x00000030
        /*0158*/ 	.short	0x0100
        /*015a*/ 	.byte	0x08
	.zero		1


	//   ....[13]....
        /*015c*/ 	.word	0x00000620
        /*0160*/ 	.word	0x000000ff
        /*0164*/ 	.word	0x000000b8
        /*0168*/ 	.short	0x0100
        /*016a*/ 	.byte	0x08
	.zero		1


	//   ....[14]....
        /*016c*/ 	.word	0x00000630
        /*0170*/ 	.word	0x000000ff
        /*0174*/ 	.word	0x00000038
        /*0178*/ 	.short	0x0100
        /*017a*/ 	.byte	0x08
	.zero		1


	//   ....[15]....
        /*017c*/ 	.word	0x00000640
        /*0180*/ 	.word	0x000000ff
        /*0184*/ 	.word	0x000000c0
        /*0188*/ 	.short	0x0100
        /*018a*/ 	.byte	0x08
	.zero		1


	//   ....[16]....
        /*018c*/ 	.word	0x00000650
        /*0190*/ 	.word	0x000000ff
        /*0194*/ 	.word	0x00000040
        /*0198*/ 	.short	0x0100
        /*019a*/ 	.byte	0x08
	.zero		1


	//   ....[17]....
        /*019c*/ 	.word	0x00000660
        /*01a0*/ 	.word	0x000000ff
        /*01a4*/ 	.word	0x000000c8
        /*01a8*/ 	.short	0x0100
        /*01aa*/ 	.byte	0x08
	.zero		1


	//   ....[18]....
        /*01ac*/ 	.word	0x00000670
        /*01b0*/ 	.word	0x000000ff
        /*01b4*/ 	.word	0x00000048
        /*01b8*/ 	.short	0x0100
        /*01ba*/ 	.byte	0x08
	.zero		1


	//   ....[19]....
        /*01bc*/ 	.word	0x00000680
        /*01c0*/ 	.word	0x000000ff
        /*01c4*/ 	.word	0x000000d0
        /*01c8*/ 	.short	0x0100
        /*01ca*/ 	.byte	0x08
	.zero		1


	//   ....[20]....
        /*01cc*/ 	.word	0x00000690
        /*01d0*/ 	.word	0x000000ff
        /*01d4*/ 	.word	0x00000050
        /*01d8*/ 	.short	0x0100
        /*01da*/ 	.byte	0x08
	.zero		1


	//   ....[21]....
        /*01dc*/ 	.word	0x000006a0
        /*01e0*/ 	.word	0x000000ff
        /*01e4*/ 	.word	0x000000d8
        /*01e8*/ 	.short	0x0100
        /*01ea*/ 	.byte	0x08
	.zero		1


	//   ....[22]....
        /*01ec*/ 	.word	0x000006b0
        /*01f0*/ 	.word	0x000000ff
        /*01f4*/ 	.word	0x00000058
        /*01f8*/ 	.short	0x0100
        /*01fa*/ 	.byte	0x08
	.zero		1


	//   ....[23]....
        /*01fc*/ 	.word	0x000006c0
        /*0200*/ 	.word	0x000000ff
        /*0204*/ 	.word	0x000000e0
        /*0208*/ 	.short	0x0100
        /*020a*/ 	.byte	0x08
	.zero		1


	//   ....[24]....
        /*020c*/ 	.word	0x000006d0
        /*0210*/ 	.word	0x000000ff
        /*0214*/ 	.word	0x00000060
        /*0218*/ 	.short	0x0100
        /*021a*/ 	.byte	0x08
	.zero		1


	//   ....[25]....
        /*021c*/ 	.word	0x000006e0
        /*0220*/ 	.word	0x000000ff
        /*0224*/ 	.word	0x000000e8
        /*0228*/ 	.short	0x0100
        /*022a*/ 	.byte	0x08
	.zero		1


	//   ....[26]....
        /*022c*/ 	.word	0x000006f0
        /*0230*/ 	.word	0x000000ff
        /*0234*/ 	.word	0x00000068
        /*0238*/ 	.short	0x0100
        /*023a*/ 	.byte	0x08
	.zero		1


	//   ....[27]....
        /*023c*/ 	.word	0x00000700
        /*0240*/ 	.word	0x000000ff
        /*0244*/ 	.word	0x000000f0
        /*0248*/ 	.short	0x0100
        /*024a*/ 	.byte	0x08
	.zero		1


	//   ....[28]....
        /*024c*/ 	.word	0x00000710
        /*0250*/ 	.word	0x000000ff
        /*0254*/ 	.word	0x00000070
        /*0258*/ 	.short	0x0100
        /*025a*/ 	.byte	0x08
	.zero		1


	//   ....[29]....
        /*025c*/ 	.word	0x00000720
        /*0260*/ 	.word	0x000000ff
        /*0264*/ 	.word	0x000000f8
        /*0268*/ 	.short	0x0100
        /*026a*/ 	.byte	0x08
	.zero		1


	//   ....[30]....
        /*026c*/ 	.word	0x00000730
        /*0270*/ 	.word	0x000000ff
        /*0274*/ 	.word	0x00000078
        /*0278*/ 	.short	0x0100
        /*027a*/ 	.byte	0x08
	.zero		1


	//   ....[31]....
        /*027c*/ 	.word	0x00000740
        /*0280*/ 	.word	0x000000ff
        /*0284*/ 	.word	0x00000100
        /*0288*/ 	.short	0x0100
        /*028a*/ 	.byte	0x08
	.zero		1


	//   ....[32]....
        /*028c*/ 	.word	0x00000750
        /*0290*/ 	.word	0x000000ff
        /*0294*/ 	.word	0x00000080
        /*0298*/ 	.short	0x0100
        /*029a*/ 	.byte	0x08
	.zero		1


	//   ....[33]....
        /*029c*/ 	.word	0x00000760
        /*02a0*/ 	.word	0x000000ff
        /*02a4*/ 	.word	0x00000108
        /*02a8*/ 	.short	0x0100
        /*02aa*/ 	.byte	0x08
	.zero		1


	//   ....[34]....
        /*02ac*/ 	.word	0x000008b0
        /*02b0*/ 	.word	0x000000ff
        /*02b4*/ 	.word	0x00000110
        /*02b8*/ 	.short	0x0100
        /*02ba*/ 	.byte	0x08
	.zero		1


	//   ....[35]....
        /*02bc*/ 	.word	0x000008c0
        /*02c0*/ 	.word	0x000000ff
        /*02c4*/ 	.word	0x00000120
        /*02c8*/ 	.short	0x0100
        /*02ca*/ 	.byte	0x08
	.zero		1


	//   ....[36]....
        /*02cc*/ 	.word	0x000008d0
        /*02d0*/ 	.word	0x000000ff
        /*02d4*/ 	.word	0x00000118
        /*02d8*/ 	.short	0x0100
        /*02da*/ 	.byte	0x08
	.zero		1


	//   ....[37]....
        /*02dc*/ 	.word	0x000008e0
        /*02e0*/ 	.word	0x000000ff
        /*02e4*/ 	.word	0x00000128
        /*02e8*/ 	.short	0x0100
        /*02ea*/ 	.byte	0x08
	.zero		1


	//   ....[38]....
        /*02ec*/ 	.word	0x00000ba0
        /*02f0*/ 	.word	0x000000ff
        /*02f4*/ 	.word	0x00000130
        /*02f8*/ 	.short	0x0100
        /*02fa*/ 	.byte	0x08
	.zero		1


	//   ....[39]....
        /*02fc*/ 	.word	0x00000be0
        /*0300*/ 	.word	0x000000ff
        /*0304*/ 	.word	0x00000138
        /*0308*/ 	.short	0x0100
        /*030a*/ 	.byte	0x08
	.zero		1


	//   ....[40]....
        /*030c*/ 	.word	0x000019e0
        /*0310*/ 	.word	0x000000ff
        /*0314*/ 	.word	0x00000000
        /*0318*/ 	.short	0x010a
        /*031a*/ 	.byte	0x05
	.zero		1


	//   ....[41]....
        /*031c*/ 	.word	0x00001a20
        /*0320*/ 	.word	0x000000ff
        /*0324*/ 	.word	0x00000000
        /*0328*/ 	.short	0x010a
        /*032a*/ 	.byte	0x05
	.zero		1


	//   ....[42]....
        /*032c*/ 	.word	0x00002050
        /*0330*/ 	.word	0x000000ff
        /*0334*/ 	.word	0x00000000
        /*0338*/ 	.short	0x010a
        /*033a*/ 	.byte	0x08
	.zero		1


	//   ....[43]....
        /*033c*/ 	.word	0x00002090
        /*0340*/ 	.word	0x000000ff
        /*0344*/ 	.word	0x00000000
        /*0348*/ 	.short	0x010a
        /*034a*/ 	.byte	0x08
	.zero		1


	//   ....[44]....
        /*034c*/ 	.word	0x000024d0
        /*0350*/ 	.word	0x000000ff
        /*0354*/ 	.word	0x00000000
        /*0358*/ 	.short	0x0101
        /*035a*/ 	.byte	0x07
	.zero		1


	//   ....[45]....
        /*035c*/ 	.word	0x00002900
        /*0360*/ 	.word	0x000000ff
        /*0364*/ 	.word	0x00000000
        /*0368*/ 	.short	0x0101
        /*036a*/ 	.byte	0x05
	.zero		1


	//   ....[46]....
        /*036c*/ 	.word	0x00003150
        /*0370*/ 	.word	0x0000000e
        /*0374*/ 	.word	0x00000110
        /*0378*/ 	.short	0x010a
        /*037a*/ 	.byte	0x3f
	.zero		1


	//   ....[47]....
        /*037c*/ 	.word	0x000033f0
        /*0380*/ 	.word	0x00000007
        /*0384*/ 	.word	0x00000000
        /*0388*/ 	.short	0x0101
        /*038a*/ 	.byte	0x3f
	.zero		1


	//   ....[48]....
        /*038c*/ 	.word	0x00003ad0
        /*0390*/ 	.word	0x0000000c
        /*0394*/ 	.word	0x00000110
        /*0398*/ 	.short	0x010a
        /*039a*/ 	.byte	0x3f
	.zero		1


	//   ....[49]....
        /*039c*/ 	.word	0x00003d10
        /*03a0*/ 	.word	0x00000007
        /*03a4*/ 	.word	0x00000000
        /*03a8*/ 	.short	0x0101
        /*03aa*/ 	.byte	0x3f
	.zero		1


	//   ....[50]....
        /*03ac*/ 	.word	0x00005080
        /*03b0*/ 	.word	0x000000ff
        /*03b4*/ 	.word	0x00000138
        /*03b8*/ 	.short	0x010a
        /*03ba*/ 	.byte	0x04
	.zero		1


	//   ....[51]....
        /*03bc*/ 	.word	0x00005480
        /*03c0*/ 	.word	0x000000ff
        /*03c4*/ 	.word	0x00000120
        /*03c8*/ 	.short	0x010a
        /*03ca*/ 	.byte	0x05
	.zero		1


	//   ....[52]....
        /*03cc*/ 	.word	0x00005570
        /*03d0*/ 	.word	0x000000ff
        /*03d4*/ 	.word	0x00000110
        /*03d8*/ 	.short	0x010b
        /*03da*/ 	.byte	0x05
	.zero		1


	//   ....[53]....
        /*03dc*/ 	.word	0x000055d0
        /*03e0*/ 	.word	0x000000ff
        /*03e4*/ 	.word	0x00000000
        /*03e8*/ 	.short	0x0101
        /*03ea*/ 	.byte	0x04
	.zero		1


	//   ....[54]....
        /*03ec*/ 	.word	0x00005600
        /*03f0*/ 	.word	0x000000ff
        /*03f4*/ 	.word	0x00000128
        /*03f8*/ 	.short	0x010a
        /*03fa*/ 	.byte	0x05
	.zero		1


	//   ....[55]....
        /*03fc*/ 	.word	0x00005710
        /*0400*/ 	.word	0x000000ff
        /*0404*/ 	.word	0x00000118
        /*0408*/ 	.short	0x010b
        /*040a*/ 	.byte	0x05
	.zero		1


	//   ....[56]....
        /*040c*/ 	.word	0x00005800
        /*0410*/ 	.word	0x000000ff
        /*0414*/ 	.word	0x00000000
        /*0418*/ 	.short	0x0101
        /*041a*/ 	.byte	0x04
	.zero		1


	//   ....[57]....
        /*041c*/ 	.word	0x00005e50
        /*0420*/ 	.word	0x00000005
        /*0424*/ 	.word	0x00000120
        /*0428*/ 	.short	0x010a
        /*042a*/ 	.byte	0x3f
	.zero		1


	//   ....[58]....
        /*042c*/ 	.word	0x00005ea0
        /*0430*/ 	.word	0x00000005
        /*0434*/ 	.word	0x00000128
        /*0438*/ 	.short	0x010a
        /*043a*/ 	.byte	0x3f
	.zero		1


	//   ....[59]....
        /*043c*/ 	.word	0x000061d0
        /*0440*/ 	.word	0x0000000f
        /*0444*/ 	.word	0x00000088
        /*0448*/ 	.short	0x010a
        /*044a*/ 	.byte	0x3f
	.zero		1


	//   ....[60]....
        /*044c*/ 	.word	0x00006550
        /*0450*/ 	.word	0x00000006
        /*0454*/ 	.word	0x00000138
        /*0458*/ 	.short	0x0101
        /*045a*/ 	.byte	0x3f
	.zero		1


	//   ....[61]....
        /*045c*/ 	.word	0x00006c90
        /*0460*/ 	.word	0x00000007
        /*0464*/ 	.word	0x00000000
        /*0468*/ 	.short	0x010a
        /*046a*/ 	.byte	0x3f
	.zero		1


	//   ....[62]....
        /*046c*/ 	.word	0x00006d10
        /*0470*/ 	.word	0x00000009
        /*0474*/ 	.word	0x00000000
        /*0478*/ 	.short	0x010a
        /*047a*/ 	.byte	0x3f
	.zero		1


	//   ....[63]....
        /*047c*/ 	.word	0x00006da0
        /*0480*/ 	.word	0x00000006
        /*0484*/ 	.word	0x00000000
        /*0488*/ 	.short	0x010a
        /*048a*/ 	.byte	0x3f
	.zero		1


	//   ....[64]....
        /*048c*/ 	.word	0x00006e30
        /*0490*/ 	.word	0x00000009
        /*0494*/ 	.word	0x00000000
        /*0498*/ 	.short	0x010a
        /*049a*/ 	.byte	0x3f
	.zero		1


	//   ....[65]....
        /*049c*/ 	.word	0x00006ec0
        /*04a0*/ 	.word	0x00000006
        /*04a4*/ 	.word	0x00000000
        /*04a8*/ 	.short	0x010a
        /*04aa*/ 	.byte	0x3f
	.zero		1


	//   ....[66]....
        /*04ac*/ 	.word	0x00006f50
        /*04b0*/ 	.word	0x00000009
        /*04b4*/ 	.word	0x00000000
        /*04b8*/ 	.short	0x010a
        /*04ba*/ 	.byte	0x3f
	.zero		1


	//   ....[67]....
        /*04bc*/ 	.word	0x00006fe0
        /*04c0*/ 	.word	0x00000006
        /*04c4*/ 	.word	0x00000000
        /*04c8*/ 	.short	0x010a
        /*04ca*/ 	.byte	0x3f
	.zero		1


	//   ....[68]....
        /*04cc*/ 	.word	0x00007070
        /*04d0*/ 	.word	0x00000009
        /*04d4*/ 	.word	0x00000000
        /*04d8*/ 	.short	0x010a
        /*04da*/ 	.byte	0x3f
	.zero		1


	//   ....[69]....
        /*04dc*/ 	.word	0x00007100
        /*04e0*/ 	.word	0x00000006
        /*04e4*/ 	.word	0x00000000
        /*04e8*/ 	.short	0x010a
        /*04ea*/ 	.byte	0x3f
	.zero		1


	//   ....[70]....
        /*04ec*/ 	.word	0x00007190
        /*04f0*/ 	.word	0x00000009
        /*04f4*/ 	.word	0x00000000
        /*04f8*/ 	.short	0x010a
        /*04fa*/ 	.byte	0x3f
	.zero		1


	//   ....[71]....
        /*04fc*/ 	.word	0x00007220
        /*0500*/ 	.word	0x00000006
        /*0504*/ 	.word	0x00000000
        /*0508*/ 	.short	0x010a
        /*050a*/ 	.byte	0x3f
	.zero		1


	//   ....[72]....
        /*050c*/ 	.word	0x000072b0
        /*0510*/ 	.word	0x00000009
        /*0514*/ 	.word	0x00000000
        /*0518*/ 	.short	0x010a
        /*051a*/ 	.byte	0x3f
	.zero		1


	//   ....[73]....
        /*051c*/ 	.word	0x00007340
        /*0520*/ 	.word	0x00000006
        /*0524*/ 	.word	0x00000000
        /*0528*/ 	.short	0x010a
        /*052a*/ 	.byte	0x3f
	.zero		1


	//   ....[74]....
        /*052c*/ 	.word	0x000073d0
        /*0530*/ 	.word	0x00000009
        /*0534*/ 	.word	0x00000000
        /*0538*/ 	.short	0x010a
        /*053a*/ 	.byte	0x3f
	.zero		1


	//   ....[75]....
        /*053c*/ 	.word	0x00007460
        /*0540*/ 	.word	0x00000006
        /*0544*/ 	.word	0x00000000
        /*0548*/ 	.short	0x010a
        /*054a*/ 	.byte	0x3f
	.zero		1


	//   ....[76]....
        /*054c*/ 	.word	0x000074f0
        /*0550*/ 	.word	0x00000009
        /*0554*/ 	.word	0x00000000
        /*0558*/ 	.short	0x010a
        /*055a*/ 	.byte	0x3f
	.zero		1


	//   ....[77]....
        /*055c*/ 	.word	0x00007580
        /*0560*/ 	.word	0x00000003
        /*0564*/ 	.word	0x00000000
        /*0568*/ 	.short	0x010a
        /*056a*/ 	.byte	0x3f
	.zero		1


	//   ....[78]....
        /*056c*/ 	.word	0x000075f0
        /*0570*/ 	.word	0x00000005
        /*0574*/ 	.word	0x00000000
        /*0578*/ 	.short	0x010a
        /*057a*/ 	.byte	0x3f
	.zero		1


	//   ....[79]....
        /*057c*/ 	.word	0x00007650
        /*0580*/ 	.word	0x00000005
        /*0584*/ 	.word	0x00000000
        /*0588*/ 	.short	0x010a
        /*058a*/ 	.byte	0x3f
	.zero		1


	//   ....[80]....
        /*058c*/ 	.word	0x000076a0
        /*0590*/ 	.word	0x0000000e
        /*0594*/ 	.word	0x00000110
        /*0598*/ 	.short	0x010a
        /*059a*/ 	.byte	0x3f
	.zero		1


	//   ....[81]....
        /*059c*/ 	.word	0x000076f0
        /*05a0*/ 	.word	0x0000000c
        /*05a4*/ 	.word	0x00000110
        /*05a8*/ 	.short	0x010a
        /*05aa*/ 	.byte	0x3f
	.zero		1


	//   ....[82]....
        /*05ac*/ 	.word	0x00007750
        /*05b0*/ 	.word	0x00000006
        /*05b4*/ 	.word	0x00000138
        /*05b8*/ 	.short	0x010a
        /*05ba*/ 	.byte	0x3f
	.zero		1


	//   ....[83]....
        /*05bc*/ 	.word	0x000077b0
        /*05c0*/ 	.word	0x00000005
        /*05c4*/ 	.word	0x00000120
        /*05c8*/ 	.short	0x010a
        /*05ca*/ 	.byte	0x3f
	.zero		1


	//   ....[84]....
        /*05cc*/ 	.word	0x00007810
        /*05d0*/ 	.word	0x00000005
        /*05d4*/ 	.word	0x00000128
        /*05d8*/ 	.short	0x010a
        /*05da*/ 	.byte	0x3f
	.zero		1


	//   ....[85]....
        /*05dc*/ 	.word	0x00007860
        /*05e0*/ 	.word	0x00000005
        /*05e4*/ 	.word	0x00000120
        /*05e8*/ 	.short	0x010a
        /*05ea*/ 	.byte	0x3f
	.zero		1


	//   ....[86]....
        /*05ec*/ 	.word	0x00007930
        /*05f0*/ 	.word	0x0000000f
        /*05f4*/ 	.word	0x00000088
        /*05f8*/ 	.short	0x010a
        /*05fa*/ 	.byte	0x3f
	.zero		1


	//   ....[87]....
        /*05fc*/ 	.word	0x00007a00
        /*0600*/ 	.word	0x00000007
        /*0604*/ 	.word	0x00000000
        /*0608*/ 	.short	0x010a
        /*060a*/ 	.byte	0x3f
	.zero		1


	//   ....[88]....
        /*060c*/ 	.word	0x00007a50
        /*0610*/ 	.word	0x00000009
        /*0614*/ 	.word	0x00000000
        /*0618*/ 	.short	0x010a
        /*061a*/ 	.byte	0x3f
	.zero		1


	//   ....[89]....
        /*061c*/ 	.word	0x00007aa0
        /*0620*/ 	.word	0x00000006
        /*0624*/ 	.word	0x00000000
        /*0628*/ 	.short	0x010a
        /*062a*/ 	.byte	0x3f
	.zero		1


	//   ....[90]....
        /*062c*/ 	.word	0x00007af0
        /*0630*/ 	.word	0x00000009
        /*0634*/ 	.word	0x00000000
        /*0638*/ 	.short	0x010a
        /*063a*/ 	.byte	0x3f
	.zero		1


	//   ....[91]....
        /*063c*/ 	.word	0x00007b40
        /*0640*/ 	.word	0x00000006
        /*0644*/ 	.word	0x00000000
        /*0648*/ 	.short	0x010a
        /*064a*/ 	.byte	0x3f
	.zero		1


	//   ....[92]....
        /*064c*/ 	.word	0x00007b90
        /*0650*/ 	.word	0x00000009
        /*0654*/ 	.word	0x00000000
        /*0658*/ 	.short	0x010a
        /*065a*/ 	.byte	0x3f
	.zero		1


	//   ....[93]....
        /*065c*/ 	.word	0x00007be0
        /*0660*/ 	.word	0x00000006
        /*0664*/ 	.word	0x00000000
        /*0668*/ 	.short	0x010a
        /*066a*/ 	.byte	0x3f
	.zero		1


	//   ....[94]....
        /*066c*/ 	.word	0x00007c30
        /*0670*/ 	.word	0x00000009
        /*0674*/ 	.word	0x00000000
        /*0678*/ 	.short	0x010a
        /*067a*/ 	.byte	0x3f
	.zero		1


	//   ....[95]....
        /*067c*/ 	.word	0x00007c80
        /*0680*/ 	.word	0x00000006
        /*0684*/ 	.word	0x00000000
        /*0688*/ 	.short	0x010a
        /*068a*/ 	.byte	0x3f
	.zero		1


	//   ....[96]....
        /*068c*/ 	.word	0x00007cd0
        /*0690*/ 	.word	0x00000009
        /*0694*/ 	.word	0x00000000
        /*0698*/ 	.short	0x010a
        /*069a*/ 	.byte	0x3f
	.zero		1


	//   ....[97]....
        /*069c*/ 	.word	0x00007d20
        /*06a0*/ 	.word	0x00000006
        /*06a4*/ 	.word	0x00000000
        /*06a8*/ 	.short	0x010a
        /*06aa*/ 	.byte	0x3f
	.zero		1


	//   ....[98]....
        /*06ac*/ 	.word	0x00007d70
        /*06b0*/ 	.word	0x00000009
        /*06b4*/ 	.word	0x00000000
        /*06b8*/ 	.short	0x010a
        /*06ba*/ 	.byte	0x3f
	.zero		1


	//   ....[99]....
        /*06bc*/ 	.word	0x00007dc0
        /*06c0*/ 	.word	0x00000006
        /*06c4*/ 	.word	0x00000000
        /*06c8*/ 	.short	0x010a
        /*06ca*/ 	.byte	0x3f
	.zero		1


	//   ....[100]....
        /*06cc*/ 	.word	0x00007e10
        /*06d0*/ 	.word	0x00000009
        /*06d4*/ 	.word	0x00000000
        /*06d8*/ 	.short	0x010a
        /*06da*/ 	.byte	0x3f
	.zero		1


	//   ....[101]....
        /*06dc*/ 	.word	0x00007e60
        /*06e0*/ 	.word	0x00000006
        /*06e4*/ 	.word	0x00000000
        /*06e8*/ 	.short	0x010a
        /*06ea*/ 	.byte	0x3f
	.zero		1


	//   ....[102]....
        /*06ec*/ 	.word	0x00007eb0
        /*06f0*/ 	.word	0x00000009
        /*06f4*/ 	.word	0x00000000
        /*06f8*/ 	.short	0x010a
        /*06fa*/ 	.byte	0x3f
	.zero		1


	//----- nvinfo : EIATTR_NUM_MBARRIERS
	.align		4
.L_35:
        /*06fc*/ 	.byte	0x03, 0x38
        /*06fe*/ 	.short	0x0028


	//----- nvinfo : EIATTR_EXIT_INSTR_OFFSETS
	.align		4
        /*0700*/ 	.byte	0x04, 0x1c
        /*0702*/ 	.short	(.L_37 - .L_36)


	//   ....[0]....
.L_36:
        /*0704*/ 	.word	0x00000c80


	//   ....[1]....
        /*0708*/ 	.word	0x00001490


	//   ....[2]....
        /*070c*/ 	.word	0x000049a0


	//   ....[3]....
        /*0710*/ 	.word	0x00004fc0


	//   ....[4]....
        /*0714*/ 	.word	0x00005010


	//   ....[5]....
        /*0718*/ 	.word	0x00005ef0


	//   ....[6]....
        /*071c*/ 	.word	0x000075d0


	//----- nvinfo : EIATTR_MAX_THREADS
	.align		4
.L_37:
        /*0720*/ 	.byte	0x04, 0x05
        /*0722*/ 	.short	(.L_39 - .L_38)
.L_38:
        /*0724*/ 	.word	0x00000180
        /*0728*/ 	.word	0x00000001
        /*072c*/ 	.word	0x00000001


	//----- nvinfo : EIATTR_CRS_STACK_SIZE
	.align		4
.L_39:
        /*0730*/ 	.byte	0x04, 0x1e
        /*0732*/ 	.short	(.L_41 - .L_40)
.L_40:
        /*0734*/ 	.word	0x00000000


	//----- nvinfo : EIATTR_CBANK_PARAM_SIZE
	.align		4
.L_41:
        /*0738*/ 	.byte	0x03, 0x19
        /*073a*/ 	.short	0x0770


	//----- nvinfo : EIATTR_PARAM_CBANK
	.align		4
        /*073c*/ 	.byte	0x04, 0x0a
        /*073e*/ 	.short	(.L_43 - .L_42)
	.align		4
.L_42:
        /*0740*/ 	.word	index@(.nv.constant0._ZN7cutlass13device_kernelINS_4gemm6kernel13GemmUniversalIN4cute5tupleIJiiiiEEENS1_10collective13CollectiveMmaINS1_37MainloopSm90TmaGmmaWarpSpecializedFP8ILi17ENS5_IJNS4_1CILi1EEESB_SB_EEENS1_35KernelTmaWarpSpecializedCooperativeEEENS5_IJNSA_ILi128EEENSA_ILi64EEESG_EEENS_12float_e4m3_tENS5_IJlSB_lEEESI_SJ_NS4_8TiledMMAINS4_8MMA_AtomIJNS4_4SM904GMMA30MMA_64x64x32_F32E4M3E4M3_SS_TNILNSN_7ScaleInE1ELSP_1EEEEEENS4_6LayoutINS5_IJNSA_ILi2EEESB_SB_EEENS5_IJSB_NSA_ILi0EEESV_EEEEENS5_IJNS4_10UnderscoreESY_SY_EEEEENS4_13SM90_TMA_LOADENS4_14ComposedLayoutINS4_7SwizzleILi2ELi4ELi3EEENS4_18smem_ptr_flag_bitsILi8EEENSS_INS5_IJNSA_ILi8EEESG_EEENS5_IJSG_SB_EEEEEEEvNS4_8identityES11_S1B_vS1C_EENS_8epilogue10collective18CollectiveEpilogueINS1E_22Sm90TmaWarpSpecializedILi2ELi2ELi16ELb0ELb0EEEJSH_NS5_IJSF_NSA_ILi32EEEEEESI_SJ_SI_SJ_NS1E_6fusion15FusionCallbacksIS1I_NS1L_17LinearCombinationISI_fSI_fLNS_15FloatRoundStyleE2EEESH_S1K_JEEES11_NS12_INS13_ILi1ELi4ELi3EEES16_NSS_INS5_IJS17_S1J_EEENS5_IJS1J_SB_EEEEEEENS4_39AutoVectorizingCopyWithAssumedAlignmentILi128EEENS4_14SM90_TMA_STOREES1V_S1X_NS4_9Copy_AtomIJNS4_17SM90_U32x4_STSM_NENS_6half_tEEEEvEEEvvEEEEvNT_6ParamsE)
        /*0744*/ 	.short	0x0210
        /*0746*/ 	.short	0x0770


	//----- nvinfo : EIATTR_SW_WAR
	.align		4
.L_43:
        /*0748*/ 	.byte	0x04, 0x36
        /*074a*/ 	.short	(.L_45 - .L_44)
.L_44:
        /*074c*/ 	.word	0x00000008
.L_45:


//--------------------- .nv.callgraph             --------------------------
	.section	.nv.callgraph,"",@"SHT_CUDA_CALLGRAPH"
	.align	4
	.sectionentsize	8
	.align		4
        /*0000*/ 	.word	0x00000000
	.align		4
        /*0004*/ 	.word	0xffffffff
	.align		4
        /*0008*/ 	.word	index@(_ZN7cutlass13device_kernelINS_4gemm6kernel13GemmUniversalIN4cute5tupleIJiiiiEEENS1_10collective13CollectiveMmaINS1_37MainloopSm90TmaGmmaWarpSpecializedFP8ILi17ENS5_IJNS4_1CILi1EEESB_SB_EEENS1_35KernelTmaWarpSpecializedCooperativeEEENS5_IJNSA_ILi128EEENSA_ILi64EEESG_EEENS_12float_e4m3_tENS5_IJlSB_lEEESI_SJ_NS4_8TiledMMAINS4_8MMA_AtomIJNS4_4SM904GMMA30MMA_64x64x32_F32E4M3E4M3_SS_TNILNSN_7ScaleInE1ELSP_1EEEEEENS4_6LayoutINS5_IJNSA_ILi2EEESB_SB_EEENS5_IJSB_NSA_ILi0EEESV_EEEEENS5_IJNS4_10UnderscoreESY_SY_EEEEENS4_13SM90_TMA_LOADENS4_14ComposedLayoutINS4_7SwizzleILi2ELi4ELi3EEENS4_18smem_ptr_flag_bitsILi8EEENSS_INS5_IJNSA_ILi8EEESG_EEENS5_IJSG_SB_EEEEEEEvNS4_8identityES11_S1B_vS1C_EENS_8epilogue10collective18CollectiveEpilogueINS1E_22Sm90TmaWarpSpecializedILi2ELi2ELi16ELb0ELb0EEEJSH_NS5_IJSF_NSA_ILi32EEEEEESI_SJ_SI_SJ_NS1E_6fusion15FusionCallbacksIS1I_NS1L_17LinearCombinationISI_fSI_fLNS_15FloatRoundStyleE2EEESH_S1K_JEEES11_NS12_INS13_ILi1ELi4ELi3EEES16_NSS_INS5_IJS17_S1J_EEENS5_IJS1J_SB_EEEEEEENS4_39AutoVectorizingCopyWithAssumedAlignmentILi128EEENS4_14SM90_TMA_STOREES1V_S1X_NS4_9Copy_AtomIJNS4_17SM90_U32x4_STSM_NENS_6half_tEEEEvEEEvvEEEEvNT_6ParamsE)
	.align		4
        /*000c*/ 	.word	index@(__assertfail)
	.align		4
        /*0010*/ 	.word	0x00000000
	.align		4
        /*0014*/ 	.word	0xfffffffe
	.align		4
        /*0018*/ 	.word	0x00000000
	.align		4
        /*001c*/ 	.word	0xfffffffd
	.align		4
        /*0020*/ 	.word	0x00000000
	.align		4
        /*0024*/ 	.word	0xfffffffc


//--------------------- .nv.constant4             --------------------------
	.section	.nv.constant4,"a",@progbits
	.align	8
	.align		8
.nv.constant4:
        /*0000*/ 	.dword	__assertfail
	.align		8
        /*0008*/ 	.dword	__unnamed_1
	.align		8
        /*0010*/ 	.dword	_ZN39_INTERNAL_c04620d6_4_k_cu_6824e167_25184cuda3std3__45__cpo5beginE
	.align		8
        /*0018*/ 	.dword	_ZN39_INTERNAL_c04620d6_4_k_cu_6824e167_25184cuda3std3__45__cpo3endE
	.align		8
        /*0020*/ 	.dword	_ZN39_INTERNAL_c04620d6_4_k_cu_6824e167_25184cuda3std3__45__cpo6cbeginE
	.align		8
        /*0028*/ 	.dword	_ZN39_INTERNAL_c04620d6_4_k_cu_6824e167_25184cuda3std3__45__cpo4cendE
	.align		8
        /*0030*/ 	.dword	_ZN39_INTERNAL_c04620d6_4_k_cu_6824e167_25184cuda3std3__441_GLOBAL__N__c04620d6_4_k_cu_6824e167_25186ignoreE
	.align		8
        /*0038*/ 	.dword	_ZN39_INTERNAL_c04620d6_4_k_cu_6824e167_25184cuda3std3__419piecewise_constructE
	.align		8
        /*0040*/ 	.dword	_ZN39_INTERNAL_c04620d6_4_k_cu_6824e167_25184cuda3std3__48in_placeE
	.align		8
        /*0048*/ 	.dword	_ZN39_INTERNAL_c04620d6_4_k_cu_6824e167_25184cuda3std6ranges3__45__cpo4swapE
	.align		8
        /*0050*/ 	.dword	_ZN39_INTERNAL_c04620d6_4_k_cu_6824e167_25184cuda3std6ranges3__45__cpo9iter_moveE
	.align		8
        /*0058*/ 	.dword	_ZN39_INTERNAL_c04620d6_4_k_cu_6824e167_25184cute7productE
	.align		8
        /*0060*/ 	.dword	_ZN39_INTERNAL_c04620d6_4_k_cu_6824e167_25184cute1_E
	.align		8
        /*0068*/ 	.dword	$str$24
	.align		8
        /*0070*/ 	.dword	$str$25


//--------------------- .text._ZN7cutlass13device_kernelINS_4gemm6kernel13GemmUniversalIN4cute5tupleIJiiiiEEENS1_10collective13CollectiveMmaINS1_37MainloopSm90TmaGmmaWarpSpecializedFP8ILi17ENS5_IJNS4_1CILi1EEESB_SB_EEENS1_35KernelTmaWarpSpecializedCooperativeEEENS5_IJNSA_ILi128EEENSA_ILi64EEESG_EEENS_12float_e4m3_tENS5_IJlSB_lEEESI_SJ_NS4_8TiledMMAINS4_8MMA_AtomIJNS4_4SM904GMMA30MMA_64x64x32_F32E4M3E4M3_SS_TNILNSN_7ScaleInE1ELSP_1EEEEEENS4_6LayoutINS5_IJNSA_ILi2EEESB_SB_EEENS5_IJSB_NSA_ILi0EEESV_EEEEENS5_IJNS4_10UnderscoreESY_SY_EEEEENS4_13SM90_TMA_LOADENS4_14ComposedLayoutINS4_7SwizzleILi2ELi4ELi3EEENS4_18smem_ptr_flag_bitsILi8EEENSS_INS5_IJNSA_ILi8EEESG_EEENS5_IJSG_SB_EEEEEEEvNS4_8identityES11_S1B_vS1C_EENS_8epilogue10collective18CollectiveEpilogueINS1E_22Sm90TmaWarpSpecializedILi2ELi2ELi16ELb0ELb0EEEJSH_NS5_IJSF_NSA_ILi32EEEEEESI_SJ_SI_SJ_NS1E_6fusion15FusionCallbacksIS1I_NS1L_17LinearCombinationISI_fSI_fLNS_15FloatRoundStyleE2EEESH_S1K_JEEES11_NS12_INS13_ILi1ELi4ELi3EEES16_NSS_INS5_IJS17_S1J_EEENS5_IJS1J_SB_EEEEEEENS4_39AutoVectorizingCopyWithAssumedAlignmentILi128EEENS4_14SM90_TMA_STOREES1V_S1X_NS4_9Copy_AtomIJNS4_17SM90_U32x4_STSM_NENS_6half_tEEEEvEEEvvEEEEvNT_6ParamsE --------------------------
	.section	.text._ZN7cutlass13device_kernelINS_4gemm6kernel13GemmUniversalIN4cute5tupleIJiiiiEEENS1_10collective13CollectiveMmaINS1_37MainloopSm90TmaGmmaWarpSpecializedFP8ILi17ENS5_IJNS4_1CILi1EEESB_SB_EEENS1_35KernelTmaWarpSpecializedCooperativeEEENS5_IJNSA_ILi128EEENSA_ILi64EEESG_EEENS_12float_e4m3_tENS5_IJlSB_lEEESI_SJ_NS4_8TiledMMAINS4_8MMA_AtomIJNS4_4SM904GMMA30MMA_64x64x32_F32E4M3E4M3_SS_TNILNSN_7ScaleInE1ELSP_1EEEEEENS4_6LayoutINS5_IJNSA_ILi2EEESB_SB_EEENS5_IJSB_NSA_ILi0EEESV_EEEEENS5_IJNS4_10UnderscoreESY_SY_EEEEENS4_13SM90_TMA_LOADENS4_14ComposedLayoutINS4_7SwizzleILi2ELi4ELi3EEENS4_18smem_ptr_flag_bitsILi8EEENSS_INS5_IJNSA_ILi8EEESG_EEENS5_IJSG_SB_EEEEEEEvNS4_8identityES11_S1B_vS1C_EENS_8epilogue10collective18CollectiveEpilogueINS1E_22Sm90TmaWarpSpecializedILi2ELi2ELi16ELb0ELb0EEEJSH_NS5_IJSF_NSA_ILi32EEEEEESI_SJ_SI_SJ_NS1E_6fusion15FusionCallbacksIS1I_NS1L_17LinearCombinationISI_fSI_fLNS_15FloatRoundStyleE2EEESH_S1K_JEEES11_NS12_INS13_ILi1ELi4ELi3EEES16_NSS_INS5_IJS17_S1J_EEENS5_IJS1J_SB_EEEEEEENS4_39AutoVectorizingCopyWithAssumedAlignmentILi128EEENS4_14SM90_TMA_STOREES1V_S1X_NS4_9Copy_AtomIJNS4_17SM90_U32x4_STSM_NENS_6half_tEEEEvEEEvvEEEEvNT_6ParamsE,"ax",@progbits
	.align	128
.text._ZN7cutlass13device_kernelINS_4gemm6kernel13GemmUniversalIN4cute5tupleIJiiiiEEENS1_10collective13CollectiveMmaINS1_37MainloopSm90TmaGmmaWarpSpecializedFP8ILi17ENS5_IJNS4_1CILi1EEESB_SB_EEENS1_35KernelTmaWarpSpecializedCooperativeEEENS5_IJNSA_ILi128EEENSA_ILi64EEESG_EEENS_12float_e4m3_tENS5_IJlSB_lEEESI_SJ_NS4_8TiledMMAINS4_8MMA_AtomIJNS4_4SM904GMMA30MMA_64x64x32_F32E4M3E4M3_SS_TNILNSN_7ScaleInE1ELSP_1EEEEEENS4_6LayoutINS5_IJNSA_ILi2EEESB_SB_EEENS5_IJSB_NSA_ILi0EEESV_EEEEENS5_IJNS4_10UnderscoreESY_SY_EEEEENS4_13SM90_TMA_LOADENS4_14ComposedLayoutINS4_7SwizzleILi2ELi4ELi3EEENS4_18smem_ptr_flag_bitsILi8EEENSS_INS5_IJNSA_ILi8EEESG_EEENS5_IJSG_SB_EEEEEEEvNS4_8identityES11_S1B_vS1C_EENS_8epilogue10collective18CollectiveEpilogueINS1E_22Sm90TmaWarpSpecializedILi2ELi2ELi16ELb0ELb0EEEJSH_NS5_IJSF_NSA_ILi32EEEEEESI_SJ_SI_SJ_NS1E_6fusion15FusionCallbacksIS1I_NS1L_17LinearCombinationISI_fSI_fLNS_15FloatRoundStyleE2EEESH_S1K_JEEES11_NS12_INS13_ILi1ELi4ELi3EEES16_NSS_INS5_IJS17_S1J_EEENS5_IJS1J_SB_EEEEEEENS4_39AutoVectorizingCopyWithAssumedAlignmentILi128EEENS4_14SM90_TMA_STOREES1V_S1X_NS4_9Copy_AtomIJNS4_17SM90_U32x4_STSM_NENS_6half_tEEEEvEEEvvEEEEvNT_6ParamsE:
        .type           _ZN7cutlass13device_kernelINS_4gemm6kernel13GemmUniversalIN4cute5tupleIJiiiiEEENS1_10collective13CollectiveMmaINS1_37MainloopSm90TmaGmmaWarpSpecializedFP8ILi17ENS5_IJNS4_1CILi1EEESB_SB_EEENS1_35KernelTmaWarpSpecializedCooperativeEEENS5_IJNSA_ILi128EEENSA_ILi64EEESG_EEENS_12float_e4m3_tENS5_IJlSB_lEEESI_SJ_NS4_8TiledMMAINS4_8MMA_AtomIJNS4_4SM904GMMA30MMA_64x64x32_F32E4M3E4M3_SS_TNILNSN_7ScaleInE1ELSP_1EEEEEENS4_6LayoutINS5_IJNSA_ILi2EEESB_SB_EEENS5_IJSB_NSA_ILi0EEESV_EEEEENS5_IJNS4_10UnderscoreESY_SY_EEEEENS4_13SM90_TMA_LOADENS4_14ComposedLayoutINS4_7SwizzleILi2ELi4ELi3EEENS4_18smem_ptr_flag_bitsILi8EEENSS_INS5_IJNSA_ILi8EEESG_EEENS5_IJSG_SB_EEEEEEEvNS4_8identityES11_S1B_vS1C_EENS_8epilogue10collective18CollectiveEpilogueINS1E_22Sm90TmaWarpSpecializedILi2ELi2ELi16ELb0ELb0EEEJSH_NS5_IJSF_NSA_ILi32EEEEEESI_SJ_SI_SJ_NS1E_6fusion15FusionCallbacksIS1I_NS1L_17LinearCombinationISI_fSI_fLNS_15FloatRoundStyleE2EEESH_S1K_JEEES11_NS12_INS13_ILi1ELi4ELi3EEES16_NSS_INS5_IJS17_S1J_EEENS5_IJS1J_SB_EEEEEEENS4_39AutoVectorizingCopyWithAssumedAlignmentILi128EEENS4_14SM90_TMA_STOREES1V_S1X_NS4_9Copy_AtomIJNS4_17SM90_U32x4_STSM_NENS_6half_tEEEEvEEEvvEEEEvNT_6ParamsE,@function
        .size           _ZN7cutlass13device_kernelINS_4gemm6kernel13GemmUniversalIN4cute5tupleIJiiiiEEENS1_10collective13CollectiveMmaINS1_37MainloopSm90TmaGmmaWarpSpecializedFP8ILi17ENS5_IJNS4_1CILi1EEESB_SB_EEENS1_35KernelTmaWarpSpecializedCooperativeEEENS5_IJNSA_ILi128EEENSA_ILi64EEESG_EEENS_12float_e4m3_tENS5_IJlSB_lEEESI_SJ_NS4_8TiledMMAINS4_8MMA_AtomIJNS4_4SM904GMMA30MMA_64x64x32_F32E4M3E4M3_SS_TNILNSN_7ScaleInE1ELSP_1EEEEEENS4_6LayoutINS5_IJNSA_ILi2EEESB_SB_EEENS5_IJSB_NSA_ILi0EEESV_EEEEENS5_IJNS4_10UnderscoreESY_SY_EEEEENS4_13SM90_TMA_LOADENS4_14ComposedLayoutINS4_7SwizzleILi2ELi4ELi3EEENS4_18smem_ptr_flag_bitsILi8EEENSS_INS5_IJNSA_ILi8EEESG_EEENS5_IJSG_SB_EEEEEEEvNS4_8identityES11_S1B_vS1C_EENS_8epilogue10collective18CollectiveEpilogueINS1E_22Sm90TmaWarpSpecializedILi2ELi2ELi16ELb0ELb0EEEJSH_NS5_IJSF_NSA_ILi32EEEEEESI_SJ_SI_SJ_NS1E_6fusion15FusionCallbacksIS1I_NS1L_17LinearCombinationISI_fSI_fLNS_15FloatRoundStyleE2EEESH_S1K_JEEES11_NS12_INS13_ILi1ELi4ELi3EEES16_NSS_INS5_IJS17_S1J_EEENS5_IJS1J_SB_EEEEEEENS4_39AutoVectorizingCopyWithAssumedAlignmentILi128EEENS4_14SM90_TMA_STOREES1V_S1X_NS4_9Copy_AtomIJNS4_17SM90_U32x4_STSM_NENS_6half_tEEEEvEEEvvEEEEvNT_6ParamsE,(.L_x_171 - _ZN7cutlass13device_kernelINS_4gemm6kernel13GemmUniversalIN4cute5tupleIJiiiiEEENS1_10collective13CollectiveMmaINS1_37MainloopSm90TmaGmmaWarpSpecializedFP8ILi17ENS5_IJNS4_1CILi1EEESB_SB_EEENS1_35KernelTmaWarpSpecializedCooperativeEEENS5_IJNSA_ILi128EEENSA_ILi64EEESG_EEENS_12float_e4m3_tENS5_IJlSB_lEEESI_SJ_NS4_8TiledMMAINS4_8MMA_AtomIJNS4_4SM904GMMA30MMA_64x64x32_F32E4M3E4M3_SS_TNILNSN_7ScaleInE1ELSP_1EEEEEENS4_6LayoutINS5_IJNSA_ILi2EEESB_SB_EEENS5_IJSB_NSA_ILi0EEESV_EEEEENS5_IJNS4_10UnderscoreESY_SY_EEEEENS4_13SM90_TMA_LOADENS4_14ComposedLayoutINS4_7SwizzleILi2ELi4ELi3EEENS4_18smem_ptr_flag_bitsILi8EEENSS_INS5_IJNSA_ILi8EEESG_EEENS5_IJSG_SB_EEEEEEEvNS4_8identityES11_S1B_vS1C_EENS_8epilogue10collective18CollectiveEpilogueINS1E_22Sm90TmaWarpSpecializedILi2ELi2ELi16ELb0ELb0EEEJSH_NS5_IJSF_NSA_ILi32EEEEEESI_SJ_SI_SJ_NS1E_6fusion15FusionCallbacksIS1I_NS1L_17LinearCombinationISI_fSI_fLNS_15FloatRoundStyleE2EEESH_S1K_JEEES11_NS12_INS13_ILi1ELi4ELi3EEES16_NSS_INS5_IJS17_S1J_EEENS5_IJS1J_SB_EEEEEEENS4_39AutoVectorizingCopyWithAssumedAlignmentILi128EEENS4_14SM90_TMA_STOREES1V_S1X_NS4_9Copy_AtomIJNS4_17SM90_U32x4_STSM_NENS_6half_tEEEEvEEEvvEEEEvNT_6ParamsE)
        .other          _ZN7cutlass13device_kernelINS_4gemm6kernel13GemmUniversalIN4cute5tupleIJiiiiEEENS1_10collective13CollectiveMmaINS1_37MainloopSm90TmaGmmaWarpSpecializedFP8ILi17ENS5_IJNS4_1CILi1EEESB_SB_EEENS1_35KernelTmaWarpSpecializedCooperativeEEENS5_IJNSA_ILi128EEENSA_ILi64EEESG_EEENS_12float_e4m3_tENS5_IJlSB_lEEESI_SJ_NS4_8TiledMMAINS4_8MMA_AtomIJNS4_4SM904GMMA30MMA_64x64x32_F32E4M3E4M3_SS_TNILNSN_7ScaleInE1ELSP_1EEEEEENS4_6LayoutINS5_IJNSA_ILi2EEESB_SB_EEENS5_IJSB_NSA_ILi0EEESV_EEEEENS5_IJNS4_10UnderscoreESY_SY_EEEEENS4_13SM90_TMA_LOADENS4_14ComposedLayoutINS4_7SwizzleILi2ELi4ELi3EEENS4_18smem_ptr_flag_bitsILi8EEENSS_INS5_IJNSA_ILi8EEESG_EEENS5_IJSG_SB_EEEEEEEvNS4_8identityES11_S1B_vS1C_EENS_8epilogue10collective18CollectiveEpilogueINS1E_22Sm90TmaWarpSpecializedILi2ELi2ELi16ELb0ELb0EEEJSH_NS5_IJSF_NSA_ILi32EEEEEESI_SJ_SI_SJ_NS1E_6fusion15FusionCallbacksIS1I_NS1L_17LinearCombinationISI_fSI_fLNS_15FloatRoundStyleE2EEESH_S1K_JEEES11_NS12_INS13_ILi1ELi4ELi3EEES16_NSS_INS5_IJS17_S1J_EEENS5_IJS1J_SB_EEEEEEENS4_39AutoVectorizingCopyWithAssumedAlignmentILi128EEENS4_14SM90_TMA_STOREES1V_S1X_NS4_9Copy_AtomIJNS4_17SM90_U32x4_STSM_NENS_6half_tEEEEvEEEvvEEEEvNT_6ParamsE,@"STO_CUDA_ENTRY STV_DEFAULT"
_ZN7cutlass13device_kernelINS_4gemm6kernel13GemmUniversalIN4cute5tupleIJiiiiEEENS1_10collective13CollectiveMmaINS1_37MainloopSm90TmaGmmaWarpSpecializedFP8ILi17ENS5_IJNS4_1CILi1EEESB_SB_EEENS1_35KernelTmaWarpSpecializedCooperativeEEENS5_IJNSA_ILi128EEENSA_ILi64EEESG_EEENS_12float_e4m3_tENS5_IJlSB_lEEESI_SJ_NS4_8TiledMMAINS4_8MMA_AtomIJNS4_4SM904GMMA30MMA_64x64x32_F32E4M3E4M3_SS_TNILNSN_7ScaleInE1ELSP_1EEEEEENS4_6LayoutINS5_IJNSA_ILi2EEESB_SB_EEENS5_IJSB_NSA_ILi0EEESV_EEEEENS5_IJNS4_10UnderscoreESY_SY_EEEEENS4_13SM90_TMA_LOADENS4_14ComposedLayoutINS4_7SwizzleILi2ELi4ELi3EEENS4_18smem_ptr_flag_bitsILi8EEENSS_INS5_IJNSA_ILi8EEESG_EEENS5_IJSG_SB_EEEEEEEvNS4_8identityES11_S1B_vS1C_EENS_8epilogue10collective18CollectiveEpilogueINS1E_22Sm90TmaWarpSpecializedILi2ELi2ELi16ELb0ELb0EEEJSH_NS5_IJSF_NSA_ILi32EEEEEESI_SJ_SI_SJ_NS1E_6fusion15FusionCallbacksIS1I_NS1L_17LinearCombinationISI_fSI_fLNS_15FloatRoundStyleE2EEESH_S1K_JEEES11_NS12_INS13_ILi1ELi4ELi3EEES16_NSS_INS5_IJS17_S1J_EEENS5_IJS1J_SB_EEEEEEENS4_39AutoVectorizingCopyWithAssumedAlignmentILi128EEENS4_14SM90_TMA_STOREES1V_S1X_NS4_9Copy_AtomIJNS4_17SM90_U32x4_STSM_NENS_6half_tEEEEvEEEvvEEEEvNT_6ParamsE:
[----:B------:R-:W1:Y:S01]  /*0000*/  LDC R1, c[0x0][0x28] ;  /* 0x00000a00ff017b82 */ /* 0x000e620000000800 */
[----:B------:R-:W2:Y:S07]  /*0010*/  S2R R18, SR_TID.X ;  /* 0x0000000000127919 */ /* 0x000eae0000002100 */
[----:B------:R-:W3:Y:S01]  /*0020*/  LDC.64 R4, c[0x0][0x588] ;  /* 0x00016200ff047b82 */ /* 0x000ee20000000a00 */
[----:B------:R-:W-:Y:S01]  /*0030*/  ELECT P0, URZ, PT ;  /* 0x00000000003f782f */ /* 0x000fe20003800000 */
[----:B------:R-:W-:Y:S01]  /*0040*/  BSSY B0, `(.L_x_0) ;  /* 0x0000016000007945 */ /* 0x000fe20003800000 */
[----:B--2---:R-:W-:-:S02]  /*0050*/  SHF.R.U32.HI R0, RZ, 0x5, R18 ;  /* 0x00000005ff007819 */ /* 0x004fc40000011612 */
[----:B------:R-:W-:-:S03]  /*0060*/  SHF.R.U32.HI R6, RZ, 0x7, R18 ;  /* 0x00000007ff067819 */ /* 0x000fc60000011612 */
[----:B------:R-:W2:Y:S04]  /*0070*/  SHFL.IDX PT, R3, R0, RZ, 0x1f ;  /* 0x00001fff00037589 */ /* 0x000ea800000e0000 */
[----:B------:R4:W1:Y:S01]  /*0080*/  SHFL.IDX PT, R7, R6, RZ, 0x1f ;  /* 0x00001fff06077589 */ /* 0x00086200000e0000 */
[----:B--2---:R-:W-:Y:S02]  /*0090*/  ISETP.NE.OR P0, PT, R3, RZ, !P0 ;  /* 0x000000ff0300720c */ /* 0x004fe40004705670 */
[----:B------:R-:W-:-:S11]  /*00a0*/  SHF.R.S32.HI R2, RZ, 0x1f, R3 ;  /* 0x0000001fff027819 */ /* 0x000fd60000011403 */
[----:B-1-34-:R-:W-:Y:S05]  /*00b0*/  @P0 BRA `(.L_x_1) ;  /* 0x0000000000380947 */ /* 0x01afea0003800000 */
[----:B------:R-:W-:Y:S02]  /*00c0*/  ULDC.64 UR4, c[0x0][0x198] ;  /* 0x0000660000047ab9 */ /* 0x000fe40000000a00 */
[----:B------:R-:W-:Y:S02]  /*00d0*/  UIADD3 UR6, UP0, UR4, 0xf0, URZ ;  /* 0x000000f004067890 */ /* 0x000fe4000ff1e03f */
[----:B------:R-:W-:Y:S02]  /*00e0*/  UIADD3 UR8, UP1, UR4, 0x1f0, URZ ;  /* 0x000001f004087890 */ /* 0x000fe4000ff3e03f */
[----:B------:R-:W-:Y:S02]  /*00f0*/  UIADD3 UR10, UP2, UR4, 0x3f0, URZ ;  /* 0x000003f0040a7890 */ /* 0x000fe4000ff5e03f */
[----:B------:R-:W-:Y:S02]  /*0100*/  UIADD3 UR4, UP3, UR4, 0x4f0, URZ ;  /* 0x000004f004047890 */ /* 0x000fe4000ff7e03f */
[----:B------:R-:W-:-:S02]  /*0110*/  UIADD3.X UR7, URZ, UR5, URZ, UP0, !UPT ;  /* 0x000000053f077290 */ /* 0x000fc400087fe43f */
[----:B------:R-:W-:Y:S02]  /*0120*/  UIADD3.X UR9, URZ, UR5, URZ, UP1, !UPT ;  /* 0x000000053f097290 */ /* 0x000fe40008ffe43f */
[----:B------:R-:W-:Y:S02]  /*0130*/  UIADD3.X UR11, URZ, UR5, URZ, UP2, !UPT ;  /* 0x000000053f0b7290 */ /* 0x000fe400097fe43f */
[----:B------:R-:W-:-:S03]  /*0140*/  UIADD3.X UR5, URZ, UR5, URZ, UP3, !UPT ;  /* 0x000000053f057290 */ /* 0x000fc60009ffe43f */
[----:B------:R1:W-:Y:S02]  /*0150*/  UTMACCTL.PF [UR6] ;  /* 0x00000000060079b9 */ /* 0x0003e40008040000 */
[----:B------:R1:W-:Y:S02]  /*0160*/  UTMACCTL.PF [UR8] ;  /* 0x00000000080079b9 */ /* 0x0003e40008040000 */
[----:B------:R1:W-:Y:S02]  /*0170*/  UTMACCTL.PF [UR10] ;  /* 0x000000000a0079b9 */ /* 0x0003e40008040000 */
[----:B------:R1:W-:Y:S02]  /*0180*/  UTMACCTL.PF [UR4] ;  /* 0x00000000040079b9 */ /* 0x0003e40008040000 */
[----:B-1----:R-:W-:Y:S01]  /*0190*/  NOP ;  /* 0x0000000000007918 */ /* 0x002fe20000000000 */
.L_x_1:
[----:B------:R-:W-:Y:S05]  /*01a0*/  BSYNC B0 ;  /* 0x0000000000007941 */ /* 0x000fea0003800000 */
.L_x_0:
[----:B------:R-:W-:Y:S01]  /*01b0*/  ULDC.64 UR4, c[0x0][0x590] ;  /* 0x0001640000047ab9 */ /* 0x000fe20000000a00 */
[----:B------:R-:W-:Y:S01]  /*01c0*/  LEA.HI R2, R2, R3, RZ, 0x2 ;  /* 0x0000000302027211 */ /* 0x000fe200078f10ff */
[----:B------:R-:W-:Y:S01]  /*01d0*/  ULDC.64 UR38, c[0x0][0x208] ;  /* 0x0000820000267ab9 */ /* 0x000fe20000000a00 */
[----:B------:R-:W-:Y:S01]  /*01e0*/  ISETP.NE.U32.AND P1, PT, RZ, UR4, PT ;  /* 0x00000004ff007c0c */ /* 0x000fe2000bf25070 */
[----:B------:R-:W-:Y:S01]  /*01f0*/  IMAD.MOV.U32 R8, RZ, RZ, R4 ;  /* 0x000000ffff087224 */ /* 0x000fe200078e0004 */
[----:B------:R-:W-:Y:S01]  /*0200*/  LOP3.LUT R2, R2, 0xfffffffc, RZ, 0xc0, !PT ;  /* 0xfffffffc02027812 */ /* 0x000fe200078ec0ff */
[----:B------:R-:W-:Y:S01]  /*0210*/  IMAD.MOV.U32 R9, RZ, RZ, R5 ;  /* 0x000000ffff097224 */ /* 0x000fe200078e0005 */
[----:B------:R-:W-:-:S03]  /*0220*/  ISETP.NE.AND.EX P2, PT, RZ, UR5, PT, P1 ;  /* 0x00000005ff007c0c */ /* 0x000fc6000bf45310 */
[--C-:B------:R-:W-:Y:S01]  /*0230*/  IMAD.IADD R3, R3, 0x1, -R2.reuse ;  /* 0x0000000103037824 */ /* 0x100fe200078e0a02 */
[----:B------:R-:W-:-:S09]  /*0240*/  PRMT R2, RZ, 0x7610, R2 ;  /* 0x00007610ff027816 */ /* 0x000fd20000000002 */
[----:B------:R-:W-:Y:S05]  /*0250*/  @P2 BRA `(.L_x_2) ;  /* 0x0000000000302947 */ /* 0x000fea0003800000 */
[----:B------:R-:W-:Y:S02]  /*0260*/  ULDC.64 UR6, c[0x0][0x588] ;  /* 0x0001620000067ab9 */ /* 0x000fe40000000a00 */
[----:B------:R-:W-:-:S04]  /*0270*/  ISETP.NE.U32.AND P0, PT, RZ, UR6, PT ;  /* 0x00000006ff007c0c */ /* 0x000fc8000bf05070 */
[----:B------:R-:W-:-:S13]  /*0280*/  ISETP.NE.AND.EX P0, PT, RZ, UR7, PT, P0 ;  /* 0x00000007ff007c0c */ /* 0x000fda000bf05300 */
[----:B------:R-:W-:Y:S05]  /*0290*/  @!P0 BRA `(.L_x_3) ;  /* 0x0000000000108947 */ /* 0x000fea0003800000 */
[----:B------:R-:W2:Y:S02]  /*02a0*/  LDG.E R2, desc[UR38][R8.64] ;  /* 0x0000002608027981 */ /* 0x000ea4000c1e1900 */
[----:B--2---:R-:W-:Y:S01]  /*02b0*/  FSETP.NEU.AND P3, PT, R2, RZ, PT ;  /* 0x000000ff0200720b */ /* 0x004fe20003f6d000 */
[----:B------:R-:W-:Y:S01]  /*02c0*/  IMAD.MOV.U32 R2, RZ, RZ, 0x1 ;  /* 0x00000001ff027424 */ /* 0x000fe200078e00ff */
[----:B------:R-:W-:Y:S11]  /*02d0*/  BRA `(.L_x_2) ;  /* 0x0000000000107947 */ /* 0x000ff60003800000 */
.L_x_3:
[----:B------:R-:W-:Y:S01]  /*02e0*/  ULDC UR6, c[0x0][0x580] ;  /* 0x0001600000067ab9 */ /* 0x000fe20000000800 */
[----:B------:R-:W-:Y:S01]  /*02f0*/  IMAD.MOV.U32 R2, RZ, RZ, 0x1 ;  /* 0x00000001ff027424 */ /* 0x000fe200078e00ff */
[----:B------:R-:W-:Y:S02]  /*0300*/  FSETP.NEU.AND P3, PT, RZ, UR6, PT ;  /* 0x00000006ff007c0b */ /* 0x000fe4000bf6d000 */
[----:B------:R-:W-:-:S11]  /*0310*/  CS2R R8, SRZ ;  /* 0x0000000000087805 */ /* 0x000fd6000001ff00 */
.L_x_2:
[----:B------:R-:W-:Y:S01]  /*0320*/  ISETP.NE.U32.AND P0, PT, R8, RZ, PT ;  /* 0x000000ff0800720c */ /* 0x000fe20003f05070 */
[----:B------:R-:W-:Y:S01]  /*0330*/  IMAD.MOV.U32 R6, RZ, RZ, 0x1 ;  /* 0x00000001ff067424 */ /* 0x000fe200078e00ff */
[----:B------:R-:W-:Y:S02]  /*0340*/  ISETP.NE.AND.EX P1, PT, RZ, UR5, PT, P1 ;  /* 0x00000005ff007c0c */ /* 0x000fe4000bf25310 */
[----:B------:R-:W-:-:S13]  /*0350*/  ISETP.NE.AND.EX P0, PT, R9, RZ, PT, P0 ;  /* 0x000000ff0900720c */ /* 0x000fda0003f05300 */
[----:B------:R-:W-:Y:S05]  /*0360*/  @P0 BRA P1, `(.L_x_4) ;  /* 0x0000000000300947 */ /* 0x000fea0000800000 */
[----:B------:R-:W-:Y:S02]  /*0370*/  ISETP.NE.U32.AND P1, PT, RZ, UR4, PT ;  /* 0x00000004ff007c0c */ /* 0x000fe4000bf25070 */
[----:B------:R-:W-:Y:S02]  /*0380*/  ISETP.NE.U32.AND P0, PT, R8, RZ, PT ;  /* 0x000000ff0800720c */ /* 0x000fe40003f05070 */
[----:B------:R-:W-:Y:S02]  /*0390*/  ISETP.NE.AND.EX P1, PT, RZ, UR5, PT, P1 ;  /* 0x00000005ff007c0c */ /* 0x000fe4000bf25310 */
[----:B------:R-:W-:Y:S02]  /*03a0*/  PRMT R2, R2, 0x9910, RZ ;  /* 0x0000991002027816 */ /* 0x000fe400000000ff */
[----:B------:R-:W-:Y:S02]  /*03b0*/  ISETP.NE.AND.EX P0, PT, R9, RZ, PT, P0 ;  /* 0x000000ff0900720c */ /* 0x000fe40003f05300 */
[----:B------:R-:W-:-:S02]  /*03c0*/  ISETP.NE.AND P4, PT, R2, RZ, PT ;  /* 0x000000ff0200720c */ /* 0x000fc40003f85270 */
[----:B------:R-:W-:Y:S02]  /*03d0*/  SEL R9, RZ, 0xffffffff, P3 ;  /* 0xffffffffff097807 */ /* 0x000fe40001800000 */
[----:B------:R-:W-:-:S04]  /*03e0*/  SEL R2, RZ, 0xffffffff, P0 ;  /* 0xffffffffff027807 */ /* 0x000fc80000000000 */
[----:B------:R-:W-:-:S04]  /*03f0*/  @P1 SEL R9, R2, R9, !P4 ;  /* 0x0000000902091207 */ /* 0x000fc80006000000 */
[----:B------:R-:W-:-:S04]  /*0400*/  LOP3.LUT R9, R9, 0x1, RZ, 0xc0, !PT ;  /* 0x0000000109097812 */ /* 0x000fc800078ec0ff */
[----:B------:R-:W-:-:S04]  /*0410*/  ISETP.NE.U32.AND P0, PT, R9, 0x1, PT ;  /* 0x000000010900780c */ /* 0x000fc80003f05070 */
[----:B------:R-:W-:-:S09]  /*0420*/  SEL R6, RZ, 0x1, !P0 ;  /* 0x00000001ff067807 */ /* 0x000fd20004000000 */
.L_x_4:
[----:B------:R-:W1:Y:S02]  /*0430*/  SHFL.IDX PT, R2, R0, RZ, 0x1f ;  /* 0x00001fff00027589 */ /* 0x000e6400000e0000 */
[----:B-1----:R-:W-:-:S13]  /*0440*/  ISETP.NE.AND P0, PT, R2, RZ, PT ;  /* 0x000000ff0200720c */ /* 0x002fda0003f05270 */
[----:B------:R-:W-:Y:S05]  /*0450*/  @P0 BRA `(.L_x_5) ;  /* 0x0000000000cc0947 */ /* 0x000fea0003800000 */
[----:B------:R-:W-:Y:S01]  /*0460*/  ELECT P0, URZ, PT ;  /* 0x00000000003f782f */ /* 0x000fe20003800000 */
[----:B------:R-:W-:-:S12]  /*0470*/  BSSY B0, `(.L_x_5) ;  /* 0x0000031000007945 */ /* 0x000fd80003800000 */
[----:B------:R-:W-:Y:S05]  /*0480*/  @!P0 BRA `(.L_x_6) ;  /* 0x0000000000bc8947 */ /* 0x000fea0003800000 */
[----:B------:R-:W1:Y:S01]  /*0490*/  S2UR UR8, SR_CgaCtaId ;  /* 0x00000000000879c3 */ /* 0x000e620000008800 */
[----:B------:R-:W-:Y:S01]  /*04a0*/  UMOV UR4, 0x400 ;  /* 0x0000040000047882 */ /* 0x000fe20000000000 */
[----:B------:R-:W-:Y:S01]  /*04b0*/  UMOV UR5, 0x1 ;  /* 0x0000000100057882 */ /* 0x000fe20000000000 */
[----:B------:R-:W-:Y:S02]  /*04c0*/  UMOV UR6, 0x100 ;  /* 0x0000010000067882 */ /* 0x000fe40000000000 */
[----:B------:R-:W-:-:S04]  /*04d0*/  UIADD3 UR6, -UR6, 0x100000, URZ ;  /* 0x0010000006067890 */ /* 0x000fc8000fffe13f */
[----:B------:R-:W-:Y:S02]  /*04e0*/  USHF.L.U32 UR7, UR6, 0xb, URZ ;  /* 0x0000000b06077899 */ /* 0x000fe4000800063f */
[----:B------:R-:W-:Y:S02]  /*04f0*/  USHF.L.U32 UR6, UR6, 0x1, URZ ;  /* 0x0000000106067899 */ /* 0x000fe4000800063f */
[----:B-1----:R-:W-:Y:S02]  /*0500*/  ULEA UR8, UR8, UR4, 0x18 ;  /* 0x0000000408087291 */ /* 0x002fe4000f8ec03f */
[----:B------:R-:W-:-:S04]  /*0510*/  UIADD3 UR4, -UR5, 0x100000, URZ ;  /* 0x0010000005047890 */ /* 0x000fc8000fffe13f */
[----:B------:R-:W-:Y:S02]  /*0520*/  USHF.L.U32 UR5, UR4, 0xb, URZ ;  /* 0x0000000b04057899 */ /* 0x000fe4000800063f */
[----:B------:R-:W-:Y:S01]  /*0530*/  USHF.L.U32 UR4, UR4, 0x1, URZ ;  /* 0x0000000104047899 */ /* 0x000fe2000800063f */
[----:B------:R-:W1:Y:S11]  /*0540*/  FENCE.VIEW.ASYNC.S ;  /* 0x00000000000073c6 */ /* 0x000e760000000000 */
[----:B-1----:R1:W2:Y:S01]  /*0550*/  SYNCS.EXCH.64 URZ, [UR8], UR4 ;  /* 0x00000004083f75b2 */ /* 0x0022a20008000100 */
[----:B------:R1:W3:Y:S01]  /*0560*/  SYNCS.EXCH.64 URZ, [UR8+0x88], UR6 ;  /* 0x00008806083f75b2 */ /* 0x0002e20008000100 */
[----:B------:R1:W4:Y:S01]  /*0570*/  SYNCS.EXCH.64 URZ, [UR8+0x8], UR4 ;  /* 0x00000804083f75b2 */ /* 0x0003220008000100 */
[----:B------:R1:W1:Y:S01]  /*0580*/  SYNCS.EXCH.64 URZ, [UR8+0x90], UR6 ;  /* 0x00009006083f75b2 */ /* 0x0002620008000100 */
        /* <DEDUP_REMOVED lines=30> */
[----:B--234-:R-:W-:Y:S01]  /*0770*/  NOP ;  /* 0x0000000000007918 */ /* 0x01cfe20000000000 */
.L_x_6:
[----:B-1----:R-:W-:Y:S05]  /*0780*/  BSYNC B0 ;  /* 0x0000000000007941 */ /* 0x002fea0003800000 */
.L_x_5:
[----:B------:R-:W1:Y:S01]  /*0790*/  SHFL.IDX PT, R8, R0, RZ, 0x1f ;  /* 0x00001fff00087589 */ /* 0x000e6200000e0000 */
[----:B------:R-:W2:Y:S01]  /*07a0*/  LDC R2, c[0x0][0x904] ;  /* 0x00024100ff027b82 */ /* 0x000ea20000000800 */
[----:B------:R-:W-:Y:S01]  /*07b0*/  NOP ;  /* 0x0000000000007918 */ /* 0x000fe20000000000 */
[----:B-1----:R-:W-:-:S13]  /*07c0*/  ISETP.NE.AND P0, PT, R8, RZ, PT ;  /* 0x000000ff0800720c */ /* 0x002fda0003f05270 */
[----:B------:R-:W-:Y:S05]  /*07d0*/  @P0 BRA `(.L_x_7) ;  /* 0x0000000000480947 */ /* 0x000fea0003800000 */
[----:B------:R-:W1:Y:S01]  /*07e0*/  S2UR UR5, SR_CgaCtaId ;  /* 0x00000000000579c3 */ /* 0x000e620000008800 */
[----:B------:R-:W-:Y:S01]  /*07f0*/  UMOV UR4, 0x400 ;  /* 0x0000040000047882 */ /* 0x000fe20000000000 */
[----:B------:R-:W-:Y:S01]  /*0800*/  UMOV UR6, 0x20 ;  /* 0x0000002000067882 */ /* 0x000fe20000000000 */
[----:B------:R-:W-:Y:S01]  /*0810*/  UMOV UR7, 0x100 ;  /* 0x0000010000077882 */ /* 0x000fe20000000000 */
[----:B------:R-:W-:Y:S01]  /*0820*/  ELECT P0, URZ, PT ;  /* 0x00000000003f782f */ /* 0x000fe20003800000 */
[----:B-1----:R-:W-:Y:S02]  /*0830*/  ULEA UR8, UR5, UR4, 0x18 ;  /* 0x0000000405087291 */ /* 0x002fe4000f8ec03f */
[----:B------:R-:W-:-:S04]  /*0840*/  UIADD3 UR4, -UR6, 0x100000, URZ ;  /* 0x0010000006047890 */ /* 0x000fc8000fffe13f */
[----:B------:R-:W-:Y:S02]  /*0850*/  USHF.L.U32 UR5, UR4, 0xb, URZ ;  /* 0x0000000b04057899 */ /* 0x000fe4000800063f */
[----:B------:R-:W-:Y:S02]  /*0860*/  USHF.L.U32 UR4, UR4, 0x1, URZ ;  /* 0x0000000104047899 */ /* 0x000fe4000800063f */
[----:B------:R-:W-:-:S04]  /*0870*/  UIADD3 UR6, -UR7, 0x100000, URZ ;  /* 0x0010000007067890 */ /* 0x000fc8000fffe13f */
[----:B------:R-:W-:Y:S02]  /*0880*/  USHF.L.U32 UR7, UR6, 0xb, URZ ;  /* 0x0000000b06077899 */ /* 0x000fe4000800063f */
[----:B------:R-:W-:Y:S01]  /*0890*/  USHF.L.U32 UR6, UR6, 0x1, URZ ;  /* 0x0000000106067899 */ /* 0x000fe2000800063f */
[----:B------:R-:W1:Y:S03]  /*08a0*/  FENCE.VIEW.ASYNC.S ;  /* 0x00000000000073c6 */ /* 0x000e660000000000 */
[----:B-1----:R1:W3:Y:S08]  /*08b0*/  SYNCS.EXCH.64 URZ, [UR8+0x110], UR4 ;  /* 0x00011004083f75b2 */ /* 0x0022f00008000100 */
[----:B------:R1:W4:Y:S01]  /*08c0*/  SYNCS.EXCH.64 URZ, [UR8+0x120], UR6 ;  /* 0x00012006083f75b2 */ /* 0x0003220008000100 */
[----:B------:R1:W1:Y:S01]  /*08d0*/  SYNCS.EXCH.64 URZ, [UR8+0x118], UR4 ;  /* 0x00011804083f75b2 */ /* 0x0002620008000100 */
[----:B------:R1:W1:Y:S01]  /*08e0*/  SYNCS.EXCH.64 URZ, [UR8+0x128], UR6 ;  /* 0x00012806083f75b2 */ /* 0x0002620008000100 */
[----:B------:R-:W-:Y:S01]  /*08f0*/  NOP ;  /* 0x0000000000007918 */ /* 0x000fe20000000000 */
.L_x_7:
[----:B------:R-:W5:Y:S01]  /*0900*/  SHFL.IDX PT, R0, R0, RZ, 0x1f ;  /* 0x00001fff00007589 */ /* 0x000f6200000e0000 */
[----:B--2---:R-:W-:Y:S02]  /*0910*/  ISETP.NE.AND P6, PT, R2, 0x1, PT ;  /* 0x000000010200780c */ /* 0x004fe40003fc5270 */
[----:B------:R-:W-:Y:S01]  /*0920*/  ELECT P0, URZ, PT ;  /* 0x00000000003f782f */ /* 0x000fe20003800000 */
[----:B------:R-:W2:Y:S01]  /*0930*/  S2UR UR42, SR_CgaCtaId ;  /* 0x00000000002a79c3 */ /* 0x000ea20000008800 */
[----:B------:R-:W3:Y:S01]  /*0940*/  S2R R12, SR_CTAID.Y ;  /* 0x00000000000c7919 */ /* 0x000ee20000002600 */
[----:B-1----:R-:W-:Y:S01]  /*0950*/  UMOV UR4, 0x20 ;  /* 0x0000002000047882 */ /* 0x002fe20000000000 */
[----:B------:R-:W-:Y:S01]  /*0960*/  ISETP.NE.AND P3, PT, R3, RZ, PT ;  /* 0x000000ff0300720c */ /* 0x000fe20003f65270 */
[----:B------:R-:W-:Y:S01]  /*0970*/  NOP ;  /* 0x0000000000007918 */ /* 0x000fe20000000000 */
[----:B------:R-:W1:Y:S01]  /*0980*/  S2R R8, SR_CTAID.X ;  /* 0x0000000000087919 */ /* 0x000e620000002500 */
[----:B------:R-:W-:Y:S01]  /*0990*/  ISETP.NE.AND P4, PT, R7, RZ, PT ;  /* 0x000000ff0700720c */ /* 0x000fe20003f85270 */
[----:B------:R-:W-:Y:S01]  /*09a0*/  UMOV UR41, 0x1 ;  /* 0x0000000100297882 */ /* 0x000fe20000000000 */
[----:B------:R-:W-:-:S02]  /*09b0*/  P2R R9, PR, RZ, 0x40 ;  /* 0x00000040ff097803 */ /* 0x000fc40000000000 */
[----:B------:R-:W1:Y:S01]  /*09c0*/  @P6 LDC R17, c[0x0][0x10] ;  /* 0x00000400ff116b82 */ /* 0x000e620000000800 */
[----:B------:R-:W-:Y:S02]  /*09d0*/  @P6 IMAD.MOV.U32 R11, RZ, RZ, RZ ;  /* 0x000000ffff0b6224 */ /* 0x000fe400078e00ff */
[----:B------:R-:W-:-:S05]  /*09e0*/  @P6 IMAD.MOV.U32 R9, RZ, RZ, RZ ;  /* 0x000000ffff096224 */ /* 0x000fca00078e00ff */
[----:B------:R-:W4:Y:S01]  /*09f0*/  @!P6 LDC R13, c[0x0][0xc] ;  /* 0x00000300ff0deb82 */ /* 0x000f220000000800 */
[----:B-----5:R-:W-:Y:S02]  /*0a00*/  ISETP.NE.OR P1, PT, R0, RZ, !P0 ;  /* 0x000000ff0000720c */ /* 0x020fe40004725670 */
[----:B------:R-:W-:-:S04]  /*0a10*/  ISETP.EQ.OR P0, PT, R3, 0x3, !P3 ;  /* 0x000000030300780c */ /* 0x000fc80005f02670 */
[C---:B------:R-:W-:Y:S01]  /*0a20*/  ISETP.EQ.AND P0, PT, R7.reuse, RZ, P0 ;  /* 0x000000ff0700720c */ /* 0x040fe20000702270 */
[----:B------:R-:W-:-:S03]  /*0a30*/  VIADD R7, R7, 0xffffffff ;  /* 0xffffffff07077836 */ /* 0x000fc60000000000 */
[----:B------:R-:W-:Y:S01]  /*0a40*/  SEL R19, RZ, 0x1, !P0 ;  /* 0x00000001ff137807 */ /* 0x000fe20004000000 */
[----:B---3--:R-:W-:Y:S02]  /*0a50*/  @P6 IMAD.MOV.U32 R10, RZ, RZ, R12 ;  /* 0x000000ffff0a6224 */ /* 0x008fe400078e000c */
[----:B------:R-:W-:Y:S01]  /*0a60*/  VOTEU.ALL UP0, P1 ;  /* 0x00000000003f7886 */ /* 0x000fe20000800000 */
[----:B------:R-:W-:Y:S01]  /*0a70*/  VOTEU.ALL UP1, P1 ;  /* 0x00000000003f7886 */ /* 0x000fe20000820000 */
[----:B------:R-:W-:Y:S01]  /*0a80*/  ISETP.GE.U32.AND P5, PT, R7, 0x2, PT ;  /* 0x000000020700780c */ /* 0x000fe20003fa6070 */
[----:B-1----:R-:W-:Y:S02]  /*0a90*/  @P6 IMAD.WIDE.U32 R16, R8, R17, R10 ;  /* 0x0000001108106225 */ /* 0x002fe400078e000a */
[----:B------:R-:W-:Y:S01]  /*0aa0*/  @!UP0 UMOV UR6, 0x400 ;  /* 0x0000040000068882 */ /* 0x000fe20000000000 */
[----:B------:R-:W-:-:S04]  /*0ab0*/  @!UP0 UIADD3 UR4, -UR4, 0x100000, URZ ;  /* 0x0010000004048890 */ /* 0x000fc8000fffe13f */
[----:B------:R-:W-:Y:S02]  /*0ac0*/  @!UP0 USHF.L.U32 UR5, UR4, 0xb, URZ ;  /* 0x0000000b04058899 */ /* 0x000fe4000800063f */
[----:B------:R-:W-:Y:S01]  /*0ad0*/  @!UP0 USHF.L.U32 UR4, UR4, 0x1, URZ ;  /* 0x0000000104048899 */ /* 0x000fe2000800063f */
[----:B------:R-:W-:Y:S01]  /*0ae0*/  @P6 IMAD.IADD R17, R17, 0x1, R9 ;  /* 0x0000000111116824 */ /* 0x000fe200078e0209 */
[----:B--2---:R-:W-:Y:S01]  /*0af0*/  @!UP0 ULEA UR8, UR42, UR6, 0x18 ;  /* 0x000000062a088291 */ /* 0x004fe2000f8ec03f */
[----:B------:R-:W-:Y:S01]  /*0b00*/  @!P6 IMAD.MOV.U32 R10, RZ, RZ, R12 ;  /* 0x000000ffff0ae224 */ /* 0x000fe200078e000c */
[----:B------:R-:W-:Y:S01]  /*0b10*/  VOTEU.ALL UP0, P1 ;  /* 0x00000000003f7886 */ /* 0x000fe20000800000 */
[----:B------:R-:W-:Y:S01]  /*0b20*/  ULDC UR6, c[0x0][0xc] ;  /* 0x0000030000067ab9 */ /* 0x000fe20000000800 */
[----:B------:R-:W-:Y:S01]  /*0b30*/  ULDC UR7, c[0x0][0x10] ;  /* 0x0000040000077ab9 */ /* 0x000fe20000000800 */
[----:B------:R-:W-:Y:S01]  /*0b40*/  ISETP.EQ.AND P1, PT, R3, 0x2, !P4 ;  /* 0x000000020300780c */ /* 0x000fe20006722270 */
[----:B------:R-:W-:Y:S01]  /*0b50*/  IMAD.MOV.U32 R9, RZ, RZ, RZ ;  /* 0x000000ffff097224 */ /* 0x000fe200078e00ff */
[----:B------:R-:W-:-:S02]  /*0b60*/  SEL R19, R19, 0x2, P5 ;  /* 0x0000000213137807 */ /* 0x000fc40002800000 */
[----:B------:R-:W-:Y:S01]  /*0b70*/  SEL R0, RZ, 0x1, !P1 ;  /* 0x00000001ff007807 */ /* 0x000fe20004800000 */
[----:B----4-:R-:W-:Y:S01]  /*0b80*/  @!P6 IMAD.WIDE.U32 R12, R13, R10, R8 ;  /* 0x0000000a0d0ce225 */ /* 0x010fe200078e0008 */
[----:B------:R-:W1:Y:S02]  /*0b90*/  FENCE.VIEW.ASYNC.S ;  /* 0x00000000000073c6 */ /* 0x000e640000000000 */
[----:B-1----:R-:W1:Y:S01]  /*0ba0*/  @!UP0 SYNCS.EXCH.64 URZ, [UR8+0x130], UR4 ;  /* 0x00013004083f85b2 */ /* 0x002e620008000100 */
[----:B------:R-:W-:Y:S01]  /*0bb0*/  SEL R0, R0, 0x2, P5 ;  /* 0x0000000200007807 */ /* 0x000fe20002800000 */
[----:B------:R-:W-:Y:S02]  /*0bc0*/  @!P6 IMAD.MOV.U32 R16, RZ, RZ, R12 ;  /* 0x000000ffff10e224 */ /* 0x000fe400078e000c */
[----:B------:R-:W-:Y:S01]  /*0bd0*/  @!P6 IMAD.MOV.U32 R17, RZ, RZ, R13 ;  /* 0x000000ffff11e224 */ /* 0x000fe200078e000d */
[----:B------:R2:W1:Y:S01]  /*0be0*/  @!UP1 SYNCS.EXCH.64 URZ, [UR8+0x138], UR4 ;  /* 0x00013804083f95b2 */ /* 0x0004620008000100 */
[----:B------:R-:W-:Y:S01]  /*0bf0*/  NOP ;  /* 0x0000000000007918 */ /* 0x000fe20000000000 */
[----:B--2---:R-:W-:-:S03]  /*0c00*/  UIMAD.WIDE.U32 UR4, UR6, UR7, URZ ;  /* 0x00000007060472a5 */ /* 0x004fc6000f8e003f */
[----:B------:R-:W-:Y:S02]  /*0c10*/  ULDC UR6, c[0x0][0x14] ;  /* 0x0000050000067ab9 */ /* 0x000fe40000000800 */
[----:B------:R-:W-:Y:S02]  /*0c20*/  UIMAD.WIDE.U32 UR36, UR4, UR6, URZ ;  /* 0x00000006042472a5 */ /* 0x000fe4000f8e003f */
[----:B------:R-:W-:-:S04]  /*0c30*/  UIMAD UR40, UR5, UR6, URZ ;  /* 0x00000006052872a4 */ /* 0x000fc8000f8e023f */
[----:B------:R-:W-:Y:S01]  /*0c40*/  UIADD3 UR40, UR37, UR40, URZ ;  /* 0x0000002825287290 */ /* 0x000fe2000fffe03f */
[----:B-1----:R-:W-:Y:S06]  /*0c50*/  BAR.SYNC.DEFER_BLOCKING 0x0 ;  /* 0x0000000000007b1d */ /* 0x002fec0000010000 */
[----:B------:R-:W-:Y:S05]  /*0c60*/  @!P4 BRA `(.L_x_8) ;  /* 0x0000003c0050c947 */ /* 0x000fea0003800000 */
[----:B------:R-:W-:-:S13]  /*0c70*/  ISETP.GT.U32.AND P0, PT, R7, 0x1, PT ;  /* 0x000000010700780c */ /* 0x000fda0003f04070 */
[----:B------:R-:W-:Y:S05]  /*0c80*/  @P0 EXIT ;  /* 0x000000000000094d */ /* 0x000fea0003800000 */
[----:B------:R-:W-:Y:S01]  /*0c90*/  ULDC.64 UR4, c[0x0][0x8f8] ;  /* 0x00023e0000047ab9 */ /* 0x000fe20000000a00 */
[----:B------:R-:W-:Y:S01]  /*0ca0*/  UMOV UR47, 0xffffffff ;  /* 0xffffffff002f7882 */ /* 0x000fe20000000000 */
[----:B------:R-:W-:Y:S01]  /*0cb0*/  ISETP.GE.U32.AND P0, PT, R16, UR4, PT ;  /* 0x0000000410007c0c */ /* 0x000fe2000bf06070 */
[----:B------:R-:W-:Y:S01]  /*0cc0*/  IMAD.MOV.U32 R3, RZ, RZ, -0x1 ;  /* 0xffffffffff037424 */ /* 0x000fe200078e00ff */
[----:B------:R-:W-:Y:S01]  /*0cd0*/  PRMT R22, RZ, 0x7610, R22 ;  /* 0x00007610ff167816 */ /* 0x000fe20000000016 */
[----:B------:R-:W-:Y:S01]  /*0ce0*/  IMAD.MOV.U32 R11, RZ, RZ, -0x1 ;  /* 0xffffffffff0b7424 */ /* 0x000fe200078e00ff */
[----:B------:R-:W-:Y:S02]  /*0cf0*/  ISETP.GE.U32.AND.EX P0, PT, R17, UR5, PT, P0 ;  /* 0x0000000511007c0c */ /* 0x000fe4000bf06100 */
[----:B------:R-:W-:-:S11]  /*0d00*/  PRMT R6, RZ, 0x7610, R6 ;  /* 0x00007610ff067816 */ /* 0x000fd60000000006 */
[----:B------:R-:W-:Y:S05]  /*0d10*/  @P0 BRA `(.L_x_9) ;  /* 0x0000000400580947 */ /* 0x000fea0003800000 */
[----:B------:R-:W1:Y:S01]  /*0d20*/  LDC.64 R14, c[0x0][0x8d0] ;  /* 0x00023400ff0e7b82 */ /* 0x000e620000000a00 */
[----:B------:R-:W-:Y:S02]  /*0d30*/  IMAD.MOV.U32 R4, RZ, RZ, R16 ;  /* 0x000000ffff047224 */ /* 0x000fe400078e0010 */
[----:B------:R-:W-:-:S05]  /*0d40*/  IMAD.MOV.U32 R5, RZ, RZ, R17 ;  /* 0x000000ffff057224 */ /* 0x000fca00078e0011 */
[----:B------:R-:W2:Y:S08]  /*0d50*/  LDC R20, c[0x0][0x8d8] ;  /* 0x00023600ff147b82 */ /* 0x000eb00000000800 */
[----:B------:R-:W3:Y:S01]  /*0d60*/  LDC.64 R24, c[0x0][0x8c8] ;  /* 0x00023200ff187b82 */ /* 0x000ee20000000a00 */
[----:B-1----:R-:W-:-:S04]  /*0d70*/  ISETP.NE.U32.AND P0, PT, R14, RZ, PT ;  /* 0x000000ff0e00720c */ /* 0x002fc80003f05070 */
[----:B------:R-:W-:-:S13]  /*0d80*/  ISETP.NE.AND.EX P0, PT, R15, RZ, PT, P0 ;  /* 0x000000ff0f00720c */ /* 0x000fda0003f05300 */
[----:B--23--:R-:W-:Y:S05]  /*0d90*/  @!P0 BRA `(.L_x_10) ;  /* 0x0000000000288947 */ /* 0x00cfea0003800000 */
[----:B------:R-:W1:Y:S02]  /*0da0*/  LDC R3, c[0x0][0x8dc] ;  /* 0x00023700ff037b82 */ /* 0x000e640000000800 */
[----:B-1----:R-:W-:-:S05]  /*0db0*/  IADD3 R3, P0, R16, R3, RZ ;  /* 0x0000000310037210 */ /* 0x002fca0007f1e0ff */
[----:B------:R-:W-:-:S04]  /*0dc0*/  IMAD.X R11, RZ, RZ, R17, P0 ;  /* 0x000000ffff0b7224 */ /* 0x000fc800000e0611 */
[----:B------:R-:W-:-:S04]  /*0dd0*/  IMAD.WIDE.U32 R4, R11, R14, RZ ;  /* 0x0000000e0b047225 */ /* 0x000fc800078e00ff */
[----:B------:R-:W-:-:S04]  /*0de0*/  IMAD.WIDE.U32 R6, P0, R3, R15, R4 ;  /* 0x0000000f03067225 */ /* 0x000fc80007800004 */
[----:B------:R-:W-:-:S04]  /*0df0*/  IMAD.WIDE.U32 R4, R3, R14, RZ ;  /* 0x0000000e03047225 */ /* 0x000fc800078e00ff */
[----:B------:R-:W-:Y:S01]  /*0e00*/  IMAD.X R13, RZ, RZ, RZ, P0 ;  /* 0x000000ffff0d7224 */ /* 0x000fe200000e06ff */
[----:B------:R-:W-:Y:S01]  /*0e10*/  IADD3 RZ, P0, R5, R6, RZ ;  /* 0x0000000605ff7210 */ /* 0x000fe20007f1e0ff */
[----:B------:R-:W-:-:S04]  /*0e20*/  IMAD.MOV.U32 R12, RZ, RZ, R7 ;  /* 0x000000ffff0c7224 */ /* 0x000fc800078e0007 */
[----:B------:R-:W-:-:S08]  /*0e30*/  IMAD.WIDE.U32.X R4, R11, R15, R12, P0 ;  /* 0x0000000f0b047225 */ /* 0x000fd000000e040c */
.L_x_10:
[-CC-:B------:R-:W-:Y:S01]  /*0e40*/  SHF.R.U64 R29, R4, R20.reuse, R5.reuse ;  /* 0x00000014041d7219 */ /* 0x180fe20000001205 */
[----:B------:R-:W1:Y:S01]  /*0e50*/  LDC.64 R26, c[0x0][0x8e8] ;  /* 0x00023a00ff1a7b82 */ /* 0x000e620000000a00 */
[----:B------:R-:W-:Y:S01]  /*0e60*/  SHF.R.U32.HI R3, RZ, R20, R5 ;  /* 0x00000014ff037219 */ /* 0x000fe20000011605 */
[----:B------:R-:W-:Y:S01]  /*0e70*/  ULDC UR4, c[0x0][0x150] ;  /* 0x0000540000047ab9 */ /* 0x000fe20000000800 */
[----:B------:R-:W-:Y:S01]  /*0e80*/  IADD3 R7, P0, RZ, -R29, RZ ;  /* 0x8000001dff077210 */ /* 0x000fe20007f1e0ff */
[----:B------:R-:W-:-:S04]  /*0e90*/  IMAD.MOV.U32 R11, RZ, RZ, -0x1 ;  /* 0xffffffffff0b7424 */ /* 0x000fc800078e00ff */
[----:B------:R-:W2:Y:S01]  /*0ea0*/  LDC R12, c[0x0][0x8c0] ;  /* 0x00023000ff0c7b82 */ /* 0x000ea20000000800 */
[----:B------:R-:W-:Y:S02]  /*0eb0*/  IMAD.X R3, RZ, RZ, ~R3, P0 ;  /* 0x000000ffff037224 */ /* 0x000fe400000e0e03 */
[----:B------:R-:W-:-:S04]  /*0ec0*/  IMAD.WIDE.U32 R4, R7, R24, R16 ;  /* 0x0000001807047225 */ /* 0x000fc800078e0010 */
[----:B------:R-:W-:Y:S01]  /*0ed0*/  IMAD R6, R3, R24, RZ ;  /* 0x0000001803067224 */ /* 0x000fe200078e02ff */
[----:B------:R-:W3:Y:S01]  /*0ee0*/  LDC R20, c[0x0][0x8b0] ;  /* 0x00022c00ff147b82 */ /* 0x000ee20000000800 */
[----:B------:R-:W-:Y:S02]  /*0ef0*/  I2FP.F32.U32 R3, R8 ;  /* 0x0000000800037245 */ /* 0x000fe40000201000 */
[----:B------:R-:W-:-:S03]  /*0f00*/  IMAD R7, R7, R25, R6 ;  /* 0x0000001907077224 */ /* 0x000fc600078e0206 */
[----:B------:R-:W-:Y:S01]  /*0f10*/  FMUL R3, R3, UR4 ;  /* 0x0000000403037c20 */ /* 0x000fe20008400000 */
[----:B------:R-:W-:Y:S01]  /*0f20*/  IMAD.IADD R7, R5, 0x1, R7 ;  /* 0x0000000105077824 */ /* 0x000fe200078e0207 */
[----:B------:R-:W4:Y:S01]  /*0f30*/  LDC R13, c[0x0][0x148] ;  /* 0x00005200ff0d7b82 */ /* 0x000f220000000800 */
[----:B-1----:R-:W-:Y:S01]  /*0f40*/  ISETP.NE.U32.AND P0, PT, R26, RZ, PT ;  /* 0x000000ff1a00720c */ /* 0x002fe20003f05070 */
[----:B------:R-:W-:Y:S02]  /*0f50*/  ULDC UR4, c[0x0][0x154] ;  /* 0x0000550000047ab9 */ /* 0x000fe40000000800 */
[----:B------:R-:W1:Y:S01]  /*0f60*/  F2I.U32.TRUNC.NTZ R3, R3 ;  /* 0x0000000300037305 */ /* 0x000e62000020f000 */
[----:B------:R-:W-:-:S03]  /*0f70*/  ISETP.NE.AND.EX P0, PT, R27, RZ, PT, P0 ;  /* 0x000000ff1b00720c */ /* 0x000fc60003f05300 */
[----:B------:R-:W5:Y:S01]  /*0f80*/  LDC R5, c[0x0][0x144] ;  /* 0x00005100ff057b82 */ /* 0x000f620000000800 */
[--C-:B--2---:R-:W-:Y:S02]  /*0f90*/  SHF.R.U64 R14, R4, R12, R7.reuse ;  /* 0x0000000c040e7219 */ /* 0x104fe40000001207 */
[----:B------:R-:W-:Y:S02]  /*0fa0*/  I2FP.F32.U32 R4, R10 ;  /* 0x0000000a00047245 */ /* 0x000fe40000201000 */
[----:B------:R-:W-:-:S03]  /*0fb0*/  SHF.R.U32.HI R7, RZ, R12, R7 ;  /* 0x0000000cff077219 */ /* 0x000fc60000011607 */
[----:B------:R-:W2:Y:S01]  /*0fc0*/  LDC R21, c[0x0][0x8a8] ;  /* 0x00022a00ff157b82 */ /* 0x000ea20000000800 */
[-CC-:B---3--:R-:W-:Y:S01]  /*0fd0*/  SHF.R.U64 R28, R14, R20.reuse, R7.reuse ;  /* 0x000000140e1c7219 */ /* 0x188fe20000001207 */
[----:B------:R-:W-:Y:S01]  /*0fe0*/  FMUL R4, R4, UR4 ;  /* 0x0000000404047c20 */ /* 0x000fe20008400000 */
[----:B------:R-:W-:Y:S01]  /*0ff0*/  SHF.R.U32.HI R6, RZ, R20, R7 ;  /* 0x00000014ff067219 */ /* 0x000fe20000011607 */
[----:B------:R-:W-:Y:S01]  /*1000*/  ULDC UR4, c[0x0][0x900] ;  /* 0x0002400000047ab9 */ /* 0x000fe20000000800 */
[----:B-1----:R-:W-:Y:S01]  /*1010*/  IMAD.MOV R3, RZ, RZ, -R3 ;  /* 0x000000ffff037224 */ /* 0x002fe200078e0a03 */
[----:B------:R-:W-:Y:S01]  /*1020*/  SHF.L.U32 R11, R11, UR4, RZ ;  /* 0x000000040b0b7c19 */ /* 0x000fe200080006ff */
[----:B------:R1:W3:Y:S01]  /*1030*/  F2I.U32.TRUNC.NTZ R12, R4 ;  /* 0x00000004000c7305 */ /* 0x0002e2000020f000 */
[----:B------:R-:W2:Y:S01]  /*1040*/  LDC R23, c[0x0][0x8f0] ;  /* 0x00023c00ff177b82 */ /* 0x000ea20000000800 */
[--C-:B------:R-:W-:Y:S02]  /*1050*/  SHF.R.U64 R20, R28, UR4, R6.reuse ;  /* 0x000000041c147c19 */ /* 0x100fe40008001206 */
[----:B------:R-:W-:-:S05]  /*1060*/  SHF.R.U32.HI R6, RZ, UR4, R6 ;  /* 0x00000004ff067c19 */ /* 0x000fca0008011606 */
[----:B------:R-:W2:Y:S01]  /*1070*/  LDC R24, c[0x0][0x8e0] ;  /* 0x00023800ff187b82 */ /* 0x000ea20000000800 */
[----:B-----5:R-:W-:Y:S02]  /*1080*/  IMAD R3, R5, R3, R8 ;  /* 0x0000000305037224 */ /* 0x020fe400078e0208 */
[----:B-1----:R-:W-:Y:S02]  /*1090*/  IMAD.MOV.U32 R4, RZ, RZ, R20 ;  /* 0x000000ffff047224 */ /* 0x002fe400078e0014 */
[----:B------:R-:W-:-:S03]  /*10a0*/  IMAD.MOV.U32 R5, RZ, RZ, R6 ;  /* 0x000000ffff057224 */ /* 0x000fc600078e0006 */
[----:B------:R-:W1:Y:S01]  /*10b0*/  LDC R25, c[0x0][0x8b8] ;  /* 0x00022e00ff197b82 */ /* 0x000e620000000800 */
[----:B---34-:R-:W-:Y:S05]  /*10c0*/  @!P0 BRA `(.L_x_11) ;  /* 0x0000000000288947 */ /* 0x018fea0003800000 */
[----:B------:R-:W3:Y:S02]  /*10d0*/  LDC R9, c[0x0][0x8f4] ;  /* 0x00023d00ff097b82 */ /* 0x000ee40000000800 */
[----:B---3--:R-:W-:-:S05]  /*10e0*/  IADD3 R9, P0, R20, R9, RZ ;  /* 0x0000000914097210 */ /* 0x008fca0007f1e0ff */
        /* <DEDUP_REMOVED lines=8> */
.L_x_11:
[----:B------:R-:W-:Y:S01]  /*1170*/  LOP3.LUT R11, RZ, R11, RZ, 0x33, !PT ;  /* 0x0000000bff0b7212 */ /* 0x000fe200078e33ff */
[----:B------:R-:W-:Y:S01]  /*1180*/  USHF.L.U32 UR4, UR41, UR4, URZ ;  /* 0x0000000429047299 */ /* 0x000fe2000800063f */
[----:B--2---:R-:W-:Y:S01]  /*1190*/  SHF.R.U64 R4, R4, R23, R5 ;  /* 0x0000001704047219 */ /* 0x004fe20000001205 */
[----:B------:R-:W-:Y:S01]  /*11a0*/  VIADD R5, R21, 0xffffffff ;  /* 0xffffffff15057836 */ /* 0x000fe20000000000 */
[----:B------:R-:W-:Y:S01]  /*11b0*/  LOP3.LUT R11, R28, R11, RZ, 0xc0, !PT ;  /* 0x0000000b1c0b7212 */ /* 0x000fe200078ec0ff */
[----:B------:R-:W-:Y:S01]  /*11c0*/  IMAD.MOV R12, RZ, RZ, -R12 ;  /* 0x000000ffff0c7224 */ /* 0x000fe200078e0a0c */
[----:B------:R-:W-:Y:S01]  /*11d0*/  R2UR UR47, R29 ;  /* 0x000000001d2f72ca */ /* 0x000fe200000e0000 */
[----:B------:R-:W-:Y:S01]  /*11e0*/  IMAD.MOV R7, RZ, RZ, -R4 ;  /* 0x000000ffff077224 */ /* 0x000fe200078e0a04 */
[----:B------:R-:W-:Y:S01]  /*11f0*/  LOP3.LUT R5, R14, R5, RZ, 0xc0, !PT ;  /* 0x000000050e057212 */ /* 0x000fe200078ec0ff */
[----:B------:R-:W-:Y:S02]  /*1200*/  IMAD R6, R4, UR4, R11 ;  /* 0x0000000404067c24 */ /* 0x000fe4000f8e020b */
[----:B------:R-:W-:-:S02]  /*1210*/  @P6 IMAD R3, R13, R12, R10 ;  /* 0x0000000c0d036224 */ /* 0x000fc400078e020a */
[----:B------:R-:W-:Y:S02]  /*1220*/  IMAD R4, R7, R24, R20 ;  /* 0x0000001807047224 */ /* 0x000fe400078e0214 */
[----:B-1----:R-:W-:Y:S02]  /*1230*/  IMAD R3, R6, R25, R3 ;  /* 0x0000001906037224 */ /* 0x002fe400078e0203 */
[----:B------:R-:W-:Y:S02]  /*1240*/  IMAD R4, R4, R21, R5 ;  /* 0x0000001504047224 */ /* 0x000fe400078e0205 */
[----:B------:R-:W-:-:S03]  /*1250*/  IMAD.MOV.U32 R6, RZ, RZ, 0x1 ;  /* 0x00000001ff067424 */ /* 0x000fc600078e00ff */
[----:B------:R-:W-:Y:S02]  /*1260*/  SEL R11, R4, R3, !P6 ;  /* 0x00000003040b7207 */ /* 0x000fe40007000000 */
[----:B------:R-:W-:-:S07]  /*1270*/  SEL R3, R3, R4, !P6 ;  /* 0x0000000403037207 */ /* 0x000fce0007000000 */
.L_x_9:
[----:B------:R-:W-:-:S08]  /*1280*/  NOP ;  /* 0x0000000000007918 */ /* 0x000fd00000000000 */
[----:B------:R-:W1:Y:S02]  /*1290*/  USETMAXREG.TRY_ALLOC.CTAPOOL UP0, 0xe8 ;  /* 0x000000e8000079c8 */ /* 0x000e640008000600 */
[----:B-1----:R-:W-:-:S13]  /*12a0*/  PLOP3.LUT P0, PT, PT, PT, UP0, 0x80, 0x0 ;  /* 0x000000000000781c */ /* 0x002fda0003f0f008 */
[----:B------:R-:W-:Y:S05]  /*12b0*/  @!P0 BRA `(.L_x_9) ;  /* 0xfffffffc00f08947 */ /* 0x000fea000383ffff */
[----:B------:R-:W-:Y:S02]  /*12c0*/  ULDC.64 UR4, c[0x0][0x590] ;  /* 0x0001640000047ab9 */ /* 0x000fe40000000a00 */
[----:B------:R-:W-:-:S04]  /*12d0*/  ISETP.NE.U32.AND P0, PT, RZ, UR4, PT ;  /* 0x00000004ff007c0c */ /* 0x000fc8000bf05070 */
[----:B------:R-:W-:-:S13]  /*12e0*/  ISETP.NE.AND.EX P0, PT, RZ, UR5, PT, P0 ;  /* 0x00000005ff007c0c */ /* 0x000fda000bf05300 */
[----:B------:R-:W-:Y:S05]  /*12f0*/  @P0 BRA `(.L_x_12) ;  /* 0x00000000002c0947 */ /* 0x000fea0003800000 */
[----:B------:R-:W-:Y:S02]  /*1300*/  ULDC.64 UR4, c[0x0][0x588] ;  /* 0x0001620000047ab9 */ /* 0x000fe40000000a00 */
[----:B------:R-:W-:-:S04]  /*1310*/  ISETP.NE.U32.AND P0, PT, RZ, UR4, PT ;  /* 0x00000004ff007c0c */ /* 0x000fc8000bf05070 */
[----:B------:R-:W-:-:S13]  /*1320*/  ISETP.NE.AND.EX P0, PT, RZ, UR5, PT, P0 ;  /* 0x00000005ff007c0c */ /* 0x000fda000bf05300 */
[----:B------:R-:W-:Y:S05]  /*1330*/  @!P0 BRA `(.L_x_13) ;  /* 0x0000000000108947 */ /* 0x000fea0003800000 */
[----:B------:R-:W1:Y:S02]  /*1340*/  LDC.64 R4, c[0x0][0x588] ;  /* 0x00016200ff047b82 */ /* 0x000e640000000a00 */
[----:B-1----:R1:W5:Y:S01]  /*1350*/  LDG.E R23, desc[UR38][R4.64] ;  /* 0x0000002604177981 */ /* 0x002362000c1e1900 */
[----:B------:R-:W-:Y:S01]  /*1360*/  IMAD.MOV.U32 R22, RZ, RZ, 0x1 ;  /* 0x00000001ff167424 */ /* 0x000fe200078e00ff */
[----:B------:R-:W-:Y:S06]  /*1370*/  BRA `(.L_x_12) ;  /* 0x00000000000c7947 */ /* 0x000fec0003800000 */
.L_x_13:
[----:B------:R-:W-:Y:S01]  /*1380*/  ULDC UR4, c[0x0][0x580] ;  /* 0x0001600000047ab9 */ /* 0x000fe20000000800 */
[----:B------:R-:W-:Y:S02]  /*1390*/  IMAD.MOV.U32 R22, RZ, RZ, 0x1 ;  /* 0x00000001ff167424 */ /* 0x000fe400078e00ff */
[----:B------:R-:W-:-:S07]  /*13a0*/  IMAD.U32 R23, RZ, RZ, UR4 ;  /* 0x00000004ff177e24 */ /* 0x000fce000f8e00ff */
.L_x_12:
        /* <DEDUP_REMOVED lines=8> */
[----:B------:R-:W2:Y:S02]  /*1430*/  LDC.64 R56, c[0x0][0x5a8] ;  /* 0x00016a00ff387b82 */ /* 0x000ea40000000a00 */
[----:B--2---:R2:W5:Y:S01]  /*1440*/  LDG.E R56, desc[UR38][R56.64] ;  /* 0x0000002638387981 */ /* 0x004562000c1e1900 */
[----:B------:R-:W-:Y:S05]  /*1450*/  BRA `(.L_x_14) ;  /* 0x0000000000087947 */ /* 0x000fea0003800000 */
.L_x_15:
[----:B------:R-:W-:Y:S02]  /*1460*/  ULDC UR4, c[0x0][0x5a0] ;  /* 0x0001680000047ab9 */ /* 0x000fe40000000800 */
[----:B------:R-:W-:-:S07]  /*1470*/  IMAD.U32 R56, RZ, RZ, UR4 ;  /* 0x00000004ff387e24 */ /* 0x000fce000f8e00ff */
.L_x_14:
[----:B------:R-:W-:-:S13]  /*1480*/  LOP3.LUT P0, RZ, R6, 0xff, RZ, 0xc0, !PT ;  /* 0x000000ff06ff7812 */ /* 0x000fda000780c0ff */
[----:B------:R-:W-:Y:S05]  /*1490*/  @!P0 EXIT ;  /* 0x000000000000894d */ /* 0x000fea0003800000 */
[----:B------:R-:W3:Y:S01]  /*14a0*/  S2UR UR6, SR_CgaCtaId ;  /* 0x00000000000679c3 */ /* 0x000ee20000008800 */
[C---:B-1----:R-:W-:Y:S01]  /*14b0*/  IMAD.SHL.U32 R4, R18.reuse, 0x10, RZ ;  /* 0x0000001012047824 */ /* 0x042fe200078e00ff */
[----:B------:R-:W-:Y:S01]  /*14c0*/  ULDC UR4, c[0x0][0x28c] ;  /* 0x0000a30000047ab9 */ /* 0x000fe20000000800 */
[C---:B------:R-:W-:Y:S01]  /*14d0*/  IMAD.SHL.U32 R5, R18.reuse, 0x2, RZ ;  /* 0x0000000212057824 */ /* 0x040fe200078e00ff */
[----:B------:R-:W-:Y:S01]  /*14e0*/  UIADD3 UR4, UR4, 0x3f, URZ ;  /* 0x0000003f04047890 */ /* 0x000fe2000fffe03f */
[----:B------:R-:W-:Y:S01]  /*14f0*/  IMAD.SHL.U32 R7, R18, 0x8, RZ ;  /* 0x0000000812077824 */ /* 0x000fe200078e00ff */
[----:B------:R-:W-:Y:S01]  /*1500*/  LOP3.LUT R4, R4, 0xe00, RZ, 0xc0, !PT ;  /* 0x00000e0004047812 */ /* 0x000fe200078ec0ff */
[----:B------:R-:W-:Y:S01]  /*1510*/  UMOV UR50, 0x400 ;  /* 0x0000040000327882 */ /* 0x000fe20000000000 */
[----:B------:R-:W-:Y:S01]  /*1520*/  USHF.R.S32.HI UR5, URZ, 0x1f, UR4 ;  /* 0x0000001f3f057899 */ /* 0x000fe20008011404 */
[----:B------:R-:W-:Y:S01]  /*1530*/  LOP3.LUT R58, R0, 0x1, RZ, 0xfc, !PT ;  /* 0x00000001003a7812 */ /* 0x000fe200078efcff */
[----:B------:R-:W-:Y:S01]  /*1540*/  IMAD.MOV.U32 R59, RZ, RZ, RZ ;  /* 0x000000ffff3b7224 */ /* 0x000fe200078e00ff */
[----:B------:R-:W-:Y:S01]  /*1550*/  LOP3.LUT R4, R4, 0x6, R5, 0xf8, !PT ;  /* 0x0000000604047812 */ /* 0x000fe200078ef805 */
[----:B------:R-:W-:Y:S01]  /*1560*/  ULEA.HI UR5, UR5, UR4, URZ, 0x6 ;  /* 0x0000000405057291 */ /* 0x000fe2000f8f303f */
[----:B------:R-:W-:Y:S01]  /*1570*/  LOP3.LUT R5, R7, 0x80, RZ, 0xc0, !PT ;  /* 0x0000008007057812 */ /* 0x000fe200078ec0ff */
[----:B------:R-:W-:Y:S01]  /*1580*/  IMAD.MOV.U32 R62, RZ, RZ, RZ ;  /* 0x000000ffff3e7224 */ /* 0x000fe200078e00ff */
[----:B------:R-:W-:Y:S01]  /*1590*/  LOP3.LUT R4, R4, 0x60, R7, 0xf8, !PT ;  /* 0x0000006004047812 */ /* 0x000fe200078ef807 */
[----:B------:R-:W-:Y:S01]  /*15a0*/  USHF.R.S32.HI UR51, URZ, 0x6, UR5 ;  /* 0x000000063f337899 */ /* 0x000fe20008011405 */
[----:B------:R-:W-:Y:S01]  /*15b0*/  LOP3.LUT R5, R5, 0x10, R18, 0xf8, !PT ;  /* 0x0000001005057812 */ /* 0x000fe200078ef812 */
[----:B------:R-:W-:Y:S01]  /*15c0*/  ULDC.64 UR48, c[0x0][0x198] ;  /* 0x0000660000307ab9 */ /* 0x000fe20000000a00 */
[----:B------:R-:W-:Y:S01]  /*15d0*/  LOP3.LUT R93, R19, 0x1, RZ, 0xfc, !PT ;  /* 0x00000001135d7812 */ /* 0x000fe200078efcff */
[----:B------:R-:W-:Y:S01]  /*15e0*/  UMOV UR43, URZ ;  /* 0x0000003f002b7c82 */ /* 0x000fe20008000000 */
[----:B--2---:R-:W-:Y:S01]  /*15f0*/  LOP3.LUT R57, R4, R5, RZ, 0xfc, !PT ;  /* 0x0000000504397212 */ /* 0x004fe200078efcff */
[----:B------:R-:W-:Y:S01]  /*1600*/  UMOV UR4, URZ ;  /* 0x0000003f00047c82 */ /* 0x000fe20008000000 */
[----:B---3--:R-:W-:-:S06]  /*1610*/  ULEA UR50, UR6, UR50, 0x18 ;  /* 0x0000003206327291 */ /* 0x008fcc000f8ec03f */
[----:B------:R-:W-:-:S07]  /*1620*/  VIADD R60, R57, UR50 ;  /* 0x00000032393c7c36 */ /* 0x000fce0008000000 */
.L_x_72:
[----:B------:R-:W-:Y:S01]  /*1630*/  LOP3.LUT R0, R18, 0x80, RZ, 0xc0, !PT ;  /* 0x0000008012007812 */ /* 0x000fe200078ec0ff */
[----:B------:R-:W1:Y:S01]  /*1640*/  LDC R4, c[0x0][0x28c] ;  /* 0x0000a300ff047b82 */ /* 0x000e620000000800 */
[----:B------:R-:W-:Y:S01]  /*1650*/  UMOV UR6, URZ ;  /* 0x0000003f00067c82 */ /* 0x000fe20008000000 */
[----:B------:R-:W-:Y:S01]  /*1660*/  UMOV UR5, URZ ;  /* 0x0000003f00057c82 */ /* 0x000fe20008000000 */
[----:B------:R-:W-:Y:S01]  /*1670*/  SHF.R.U32.HI R0, RZ, 0x7, R0 ;  /* 0x00000007ff007819 */ /* 0x000fe20000011600 */
[----:B------:R-:W-:Y:S01]  /*1680*/  UMOV UR13, UR4 ;  /* 0x00000004000d7c82 */ /* 0x000fe20008000000 */
[----:B------:R-:W-:Y:S01]  /*1690*/  CS2R R66, SRZ ;  /* 0x0000000000427805 */ /* 0x000fe2000001ff00 */
[----:B------:R-:W-:Y:S01]  /*16a0*/  IMAD.MOV.U32 R61, RZ, RZ, RZ ;  /* 0x000000ffff3d7224 */ /* 0x000fe200078e00ff */
[----:B------:R-:W-:Y:S01]  /*16b0*/  CS2R R64, SRZ ;  /* 0x0000000000407805 */ /* 0x000fe2000001ff00 */
[----:B------:R-:W-:Y:S01]  /*16c0*/  IMAD.MOV.U32 R63, RZ, RZ, RZ ;  /* 0x000000ffff3f7224 */ /* 0x000fe200078e00ff */
[----:B------:R-:W2:Y:S01]  /*16d0*/  SHFL.IDX PT, R0, R0, RZ, 0x1f ;  /* 0x00001fff00007589 */ /* 0x000ea200000e0000 */
[----:B------:R-:W-:-:S02]  /*16e0*/  CS2R R70, SRZ ;  /* 0x0000000000467805 */ /* 0x000fc4000001ff00 */
[----:B------:R-:W-:Y:S02]  /*16f0*/  CS2R R68, SRZ ;  /* 0x0000000000447805 */ /* 0x000fe4000001ff00 */
[----:B------:R-:W-:Y:S02]  /*1700*/  CS2R R72, SRZ ;  /* 0x0000000000487805 */ /* 0x000fe4000001ff00 */
[----:B------:R-:W-:Y:S02]  /*1710*/  CS2R R74, SRZ ;  /* 0x00000000004a7805 */ /* 0x000fe4000001ff00 */
[----:B------:R-:W-:Y:S02]  /*1720*/  CS2R R76, SRZ ;  /* 0x00000000004c7805 */ /* 0x000fe4000001ff00 */
[----:B------:R-:W-:Y:S02]  /*1730*/  CS2R R78, SRZ ;  /* 0x00000000004e7805 */ /* 0x000fe4000001ff00 */
[----:B------:R-:W-:-:S02]  /*1740*/  CS2R R80, SRZ ;  /* 0x0000000000507805 */ /* 0x000fc4000001ff00 */
[----:B------:R-:W-:Y:S02]  /*1750*/  CS2R R82, SRZ ;  /* 0x0000000000527805 */ /* 0x000fe4000001ff00 */
[----:B------:R-:W-:Y:S02]  /*1760*/  CS2R R84, SRZ ;  /* 0x0000000000547805 */ /* 0x000fe4000001ff00 */
[----:B------:R-:W-:Y:S02]  /*1770*/  CS2R R86, SRZ ;  /* 0x0000000000567805 */ /* 0x000fe4000001ff00 */
[----:B------:R-:W-:Y:S02]  /*1780*/  CS2R R88, SRZ ;  /* 0x0000000000587805 */ /* 0x000fe4000001ff00 */
[----:B------:R-:W-:Y:S01]  /*1790*/  CS2R R90, SRZ ;  /* 0x00000000005a7805 */ /* 0x000fe2000001ff00 */
[----:B------:R-:W-:Y:S01]  /*17a0*/  IMAD.MOV.U32 R92, RZ, RZ, RZ ;  /* 0x000000ffff5c7224 */ /* 0x000fe200078e00ff */
[----:B------:R-:W-:-:S02]  /*17b0*/  CS2R R24, SRZ ;  /* 0x0000000000187805 */ /* 0x000fc4000001ff00 */
[----:B-1----:R-:W-:Y:S01]  /*17c0*/  ISETP.GE.AND P0, PT, R4, 0x1, PT ;  /* 0x000000010400780c */ /* 0x002fe20003f06270 */
[----:B------:R-:W-:Y:S01]  /*17d0*/  IMAD.MOV.U32 R94, RZ, RZ, RZ ;  /* 0x000000ffff5e7224 */ /* 0x000fe200078e00ff */
[----:B------:R-:W-:Y:S01]  /*17e0*/  CS2R R26, SRZ ;  /* 0x00000000001a7805 */ /* 0x000fe2000001ff00 */
[----:B------:R-:W-:Y:S01]  /*17f0*/  IMAD.U32 R6, RZ, RZ, UR43 ;  /* 0x0000002bff067e24 */ /* 0x000fe2000f8e00ff */
[----:B------:R-:W-:Y:S02]  /*1800*/  CS2R R28, SRZ ;  /* 0x00000000001c7805 */ /* 0x000fe4000001ff00 */
[----:B------:R-:W-:Y:S02]  /*1810*/  CS2R R30, SRZ ;  /* 0x00000000001e7805 */ /* 0x000fe4000001ff00 */
[----:B------:R-:W-:Y:S02]  /*1820*/  CS2R R32, SRZ ;  /* 0x0000000000207805 */ /* 0x000fe4000001ff00 */
[----:B------:R-:W-:-:S02]  /*1830*/  CS2R R34, SRZ ;  /* 0x0000000000227805 */ /* 0x000fc4000001ff00 */
[----:B------:R-:W-:Y:S02]  /*1840*/  CS2R R36, SRZ ;  /* 0x0000000000247805 */ /* 0x000fe4000001ff00 */
[----:B--2---:R-:W-:Y:S02]  /*1850*/  R2UR UR7, R0 ;  /* 0x00000000000772ca */ /* 0x004fe400000e0000 */
        /* <DEDUP_REMOVED lines=9> */
[----:B------:R-:W-:-:S04]  /*18f0*/  ULEA.HI UR8, UR7, UR7, URZ, 0x1 ;  /* 0x0000000707087291 */ /* 0x000fc8000f8f083f */
[----:B------:R-:W-:-:S04]  /*1900*/  ULOP3.LUT UR8, UR8, 0xffffe, URZ, 0xc0, !UPT ;  /* 0x000ffffe08087892 */ /* 0x000fc8000f8ec03f */
[----:B------:R-:W-:-:S03]  /*1910*/  UIADD3 UR8, UR7, -UR8, URZ ;  /* 0x8000000807087290 */ /* 0x000fc6000fffe03f */
[----:B------:R-:W-:Y:S01]  /*1920*/  UMOV UR7, URZ ;  /* 0x0000003f00077c82 */ /* 0x000fe20008000000 */
[----:B------:R-:W-:-:S04]  /*1930*/  ULEA UR8, UR8, UR50, 0xc ;  /* 0x0000003208087291 */ /* 0x000fc8000f8e603f */
[----:B------:R-:W-:-:S04]  /*1940*/  UIADD3 UR8, UR8, 0x4300, URZ ;  /* 0x0000430008087890 */ /* 0x000fc8000fffe03f */
[----:B------:R-:W-:-:S04]  /*1950*/  USHF.R.U32.HI UR8, URZ, 0x4, UR8 ;  /* 0x000000043f087899 */ /* 0x000fc80008011608 */
[----:B------:R-:W-:Y:S01]  /*1960*/  ULOP3.LUT UR12, UR8, 0x3fff, URZ, 0xc0, !UPT ;  /* 0x00003fff080c7892 */ /* 0x000fe2000f8ec03f */
[----:B------:R-:W-:Y:S11]  /*1970*/  @!P0 BRA `(.L_x_16) ;  /* 0x00000004007c8947 */ /* 0x000ff60003800000 */
[----:B------:R-:W-:-:S13]  /*1980*/  ISETP.NE.AND P1, PT, R93, 0x3, PT ;  /* 0x000000035d00780c */ /* 0x000fda0003f25270 */
[----:B------:R-:W-:Y:S05]  /*1990*/  @!P1 BRA `(.L_x_17) ;  /* 0x0000000000049947 */ /* 0x000fea0003800000 */
[----:B------:R-:W-:Y:S01]  /*19a0*/  BPT.TRAP 0x1 ;  /* 0x000000040000795c */ /* 0x000fe20000300000 */
.L_x_17:
[----:B------:R-:W-:Y:S01]  /*19b0*/  ULEA UR5, UR4, UR50, 0x3 ;  /* 0x0000003204057291 */ /* 0x000fe2000f8e183f */
[----:B------:R-:W-:-:S05]  /*19c0*/  IMAD.U32 R0, RZ, RZ, UR43 ;  /* 0x0000002bff007e24 */ /* 0x000fca000f8e00ff */
[----:B------:R-:W-:-:S04]  /*19d0*/  SHF.L.U32 R0, R0, 0x1f, RZ ;  /* 0x0000001f00007819 */ /* 0x000fc800000006ff */
[----:B------:R1:W2:Y:S01]  /*19e0*/  SYNCS.PHASECHK.TRANS64.TRYWAIT P0, [UR5], R0 ;  /* 0x00000000ff0075a7 */ /* 0x0002a20008000145 */
[----:B------:R-:W-:Y:S05]  /*19f0*/  @!P1 BRA `(.L_x_18) ;  /* 0x0000000000049947 */ /* 0x000fea0003800000 */
[----:B------:R-:W-:Y:S01]  /*1a00*/  BPT.TRAP 0x1 ;  /* 0x000000040000795c */ /* 0x000fe20000300000 */
.L_x_18:
[----:B--2---:R-:W-:Y:S05]  /*1a10*/  @P0 BRA `(.L_x_19) ;  /* 0x0000000000080947 */ /* 0x004fea0003800000 */
[----:B------:R-:W2:Y:S02]  /*1a20*/  SYNCS.PHASECHK.TRANS64.TRYWAIT P0, [UR5], R0 ;  /* 0x00000000ff0075a7 */ /* 0x000ea40008000145 */
[----:B--2---:R-:W-:Y:S05]  /*1a30*/  @!P0 BRA `(.L_x_20) ;  /* 0x0000005800e88947 */ /* 0x004fea0003800000 */
.L_x_19:
[----:B------:R-:W-:Y:S01]  /*1a40*/  UIADD3 UR5, UR50, 0x26300, URZ ;  /* 0x0002630032057890 */ /* 0x000fe2000fffe03f */
[----:B------:R-:W-:Y:S01]  /*1a50*/  WARPGROUP.ARRIVE ;  /* 0x00000000000079c5 */ /* 0x000fe20000000000 */
[----:B------:R-:W-:Y:S01]  /*1a60*/  ULOP3.LUT UR8, UR12, 0x10000, URZ, 0xfc, !UPT ;  /* 0x000100000c087892 */ /* 0x000fe2000f8efc3f */
[----:B------:R-:W-:Y:S01]  /*1a70*/  CS2R R66, SRZ ;  /* 0x0000000000427805 */ /* 0x000fe2000001ff00 */
[----:B------:R-:W-:Y:S01]  /*1a80*/  USHF.R.U32.HI UR5, URZ, 0x4, UR5 ;  /* 0x000000043f057899 */ /* 0x000fe20008011605 */
[----:B------:R-:W-:Y:S01]  /*1a90*/  IMAD.MOV.U32 R61, RZ, RZ, RZ ;  /* 0x000000ffff3d7224 */ /* 0x000fe200078e00ff */
[----:B------:R-:W-:Y:S01]  /*1aa0*/  ULEA UR8, UR4, UR8, 0x9 ;  /* 0x0000000804087291 */ /* 0x000fe2000f8e483f */
[----:B------:R-:W-:Y:S01]  /*1ab0*/  CS2R R64, SRZ ;  /* 0x0000000000407805 */ /* 0x000fe2000001ff00 */
[----:B------:R-:W-:Y:S01]  /*1ac0*/  ULOP3.LUT UR5, UR5, 0x3fff, URZ, 0xc0, !UPT ;  /* 0x00003fff05057892 */ /* 0x000fe2000f8ec03f */
[----:B------:R-:W-:Y:S01]  /*1ad0*/  IMAD.MOV.U32 R63, RZ, RZ, RZ ;  /* 0x000000ffff3f7224 */ /* 0x000fe200078e00ff */
[----:B------:R-:W-:Y:S01]  /*1ae0*/  UMOV UR9, 0x80000020 ;  /* 0x8000002000097882 */ /* 0x000fe20000000000 */
[----:B------:R-:W-:Y:S01]  /*1af0*/  UMOV UR11, 0x80000020 ;  /* 0x80000020000b7882 */ /* 0x000fe20000000000 */
[----:B------:R-:W-:Y:S01]  /*1b00*/  ULOP3.LUT UR5, UR5, 0x10000, URZ, 0xfc, !UPT ;  /* 0x0001000005057892 */ /* 0x000fe2000f8efc3f */
[----:B------:R-:W-:Y:S01]  /*1b10*/  CS2R R70, SRZ ;  /* 0x0000000000467805 */ /* 0x000fe2000001ff00 */
[----:B------:R-:W-:Y:S01]  /*1b20*/  ULDC UR6, c[0x0][0x50c] ;  /* 0x0001430000067ab9 */ /* 0x000fe20000000800 */
[----:B------:R-:W-:Y:S01]  /*1b30*/  CS2R R68, SRZ ;  /* 0x0000000000447805 */ /* 0x000fe2000001ff00 */
[----:B------:R-:W-:Y:S01]  /*1b40*/  ULEA UR10, UR4, UR5, 0x8 ;  /* 0x00000005040a7291 */ /* 0x000fe2000f8e403f */
[----:B------:R-:W-:Y:S01]  /*1b50*/  CS2R R72, SRZ ;  /* 0x0000000000487805 */ /* 0x000fe2000001ff00 */
[----:B------:R-:W-:Y:S01]  /*1b60*/  UISETP.NE.AND UP0, UPT, UR6, 0x2, UPT ;  /* 0x000000020600788c */ /* 0x000fe2000bf05270 */
[----:B------:R-:W-:Y:S01]  /*1b70*/  CS2R R74, SRZ ;  /* 0x00000000004a7805 */ /* 0x000fe2000001ff00 */
[----:B------:R-:W-:Y:S01]  /*1b80*/  UMOV UR5, 0x2 ;  /* 0x0000000200057882 */ /* 0x000fe20000000000 */
[----:B------:R-:W-:Y:S01]  /*1b90*/  CS2R R76, SRZ ;  /* 0x00000000004c7805 */ /* 0x000fe2000001ff00 */
[----:B------:R-:W-:Y:S01]  /*1ba0*/  USEL UR6, URZ, 0x1, UP0 ;  /* 0x000000013f067887 */ /* 0x000fe20008000000 */
[----:B------:R-:W-:-:S02]  /*1bb0*/  CS2R R78, SRZ ;  /* 0x00000000004e7805 */ /* 0x000fc4000001ff00 */
[----:B------:R-:W-:Y:S01]  /*1bc0*/  CS2R R80, SRZ ;  /* 0x0000000000507805 */ /* 0x000fe2000001ff00 */
[----:B------:R-:W-:Y:S01]  /*1bd0*/  QGMMA.64x64x32.F32.E4M3.E4M3 R24, gdesc[UR8], RZ, !UPT, gsb0 ;  /* 0x00e00000081879f3 */ /* 0x000fe2000c0008ff */
[----:B------:R-:W-:Y:S01]  /*1be0*/  UIADD3 UR8, UR8, 0x2, URZ ;  /* 0x0000000208087890 */ /* 0x000fe2000fffe03f */
[----:B------:R-:W-:Y:S01]  /*1bf0*/  CS2R R82, SRZ ;  /* 0x0000000000527805 */ /* 0x000fe2000001ff00 */
[----:B------:R-:W-:Y:S01]  /*1c00*/  UIADD3 UR10, UR10, 0x2, URZ ;  /* 0x000000020a0a7890 */ /* 0x000fe2000fffe03f */
[----:B------:R-:W-:Y:S01]  /*1c10*/  ISETP.NE.AND P0, PT, RZ, UR6, PT ;  /* 0x00000006ff007c0c */ /* 0x000fe2000bf05270 */
[----:B------:R-:W-:Y:S01]  /*1c20*/  UMOV UR9, 0x80000020 ;  /* 0x8000002000097882 */ /* 0x000fe20000000000 */
[----:B------:R-:W-:Y:S01]  /*1c30*/  UMOV UR11, 0x80000020 ;  /* 0x80000020000b7882 */ /* 0x000fe20000000000 */
[----:B------:R-:W-:Y:S02]  /*1c40*/  CS2R R84, SRZ ;  /* 0x0000000000547805 */ /* 0x000fe4000001ff00 */
[----:B------:R-:W-:-:S02]  /*1c50*/  CS2R R86, SRZ ;  /* 0x0000000000567805 */ /* 0x000fc4000001ff00 */
[----:B------:R-:W-:Y:S02]  /*1c60*/  CS2R R88, SRZ ;  /* 0x0000000000587805 */ /* 0x000fe4000001ff00 */
[----:B------:R-:W-:Y:S01]  /*1c70*/  CS2R R90, SRZ ;  /* 0x00000000005a7805 */ /* 0x000fe2000001ff00 */
[----:B------:R-:W-:Y:S02]  /*1c80*/  IMAD.MOV.U32 R92, RZ, RZ, RZ ;  /* 0x000000ffff5c7224 */ /* 0x000fe400078e00ff */
[----:B------:R-:W-:Y:S01]  /*1c90*/  IMAD.MOV.U32 R94, RZ, RZ, RZ ;  /* 0x000000ffff5e7224 */ /* 0x000fe200078e00ff */
[----:B------:R-:W-:Y:S02]  /*1ca0*/  WARPGROUP.DEPBAR.LE gsb0, 0x0 ;  /* 0x00008000000079c5 */ /* 0x000fe40000010000 */
[----:B------:R-:W-:-:S06]  /*1cb0*/  WARPGROUP.ARRIVE ;  /* 0x00000000000079c5 */ /* 0x000fcc0000000000 */
[----:B------:R-:W-:Y:S03]  /*1cc0*/  QGMMA.64x64x32.F32.E4M3.E4M3 R24, gdesc[UR8], R24, gsb0 ;  /* 0x00e00000081879f3 */ /* 0x000fe60008000818 */
[----:B------:R-:W-:Y:S02]  /*1cd0*/  WARPGROUP.DEPBAR.LE gsb0, 0x0 ;  /* 0x00008000000079c5 */ /* 0x000fe40000010000 */
[----:B------:R-:W-:Y:S05]  /*1ce0*/  @!P0 BRA `(.L_x_21) ;  /* 0x0000000000848947 */ /* 0x000fea0003800000 */
[----:B------:R-:W-:Y:S01]  /*1cf0*/  FADD R91, RZ, R24 ;  /* 0x00000018ff5b7221 */ /* 0x000fe20000000000 */
[----:B------:R-:W-:-:S01]  /*1d00*/  FADD R94, RZ, R25 ;  /* 0x00000019ff5e7221 */ /* 0x000fc20000000000 */
        /* <DEDUP_REMOVED lines=30> */
[----:B------:R-:W-:-:S06]  /*1ef0*/  UMOV UR5, URZ ;  /* 0x0000003f00057c82 */ /* 0x000fcc0008000000 */
.L_x_21:
[----:B------:R-:W-:-:S04]  /*1f00*/  UIADD3 UR13, UR4, 0x1, URZ ;  /* 0x00000001040d7890 */ /* 0x000fc8000fffe03f */
[----:B------:R-:W-:-:S04]  /*1f10*/  UISETP.NE.AND UP0, UPT, UR13, 0x11, UPT ;  /* 0x000000110d00788c */ /* 0x000fc8000bf05270 */
[----:B------:R-:W-:Y:S02]  /*1f20*/  USEL UR7, URZ, 0x1, UP0 ;  /* 0x000000013f077887 */ /* 0x000fe40008000000 */
[----:B------:R-:W-:Y:S02]  /*1f30*/  USEL UR13, UR13, URZ, UP0 ;  /* 0x0000003f0d0d7287 */ /* 0x000fe40008000000 */
[----:B------:R-:W-:-:S06]  /*1f40*/  ULOP3.LUT UR7, UR43, UR7, URZ, 0x3c, !UPT ;  /* 0x000000072b077292 */ /* 0x000fcc000f8e3c3f */
[----:B------:R-:W-:Y:S01]  /*1f50*/  IMAD.U32 R6, RZ, RZ, UR7 ;  /* 0x00000007ff067e24 */ /* 0x000fe2000f8e00ff */
[----:B------:R-:W-:-:S06]  /*1f60*/  UMOV UR7, 0x1 ;  /* 0x0000000100077882 */ /* 0x000fcc0000000000 */
.L_x_16:
[----:B------:R-:W-:-:S04]  /*1f70*/  UISETP.LT.AND UP0, UPT, UR51, 0x1, UPT ;  /* 0x000000013300788c */ /* 0x000fc8000bf01270 */
[----:B------:R-:W-:-:S04]  /*1f80*/  USEL UR8, UR51, 0x1, UP0 ;  /* 0x0000000133087887 */ /* 0x000fc80008000000 */
[----:B------:R-:W-:-:S04]  /*1f90*/  UIADD3 UR8, UR51, -UR8, URZ ;  /* 0x8000000833087290 */ /* 0x000fc8000fffe03f */
[----:B------:R-:W-:-:S06]  /*1fa0*/  UISETP.GE.AND UP0, UPT, UR8, 0x1, UPT ;  /* 0x000000010800788c */ /* 0x000fcc000bf06270 */
[----:B------:R-:W-:-:S13]  /*1fb0*/  PLOP3.LUT P0, PT, PT, PT, UP0, 0x80, 0x0 ;  /* 0x000000000000781c */ /* 0x000fda0003f0f008 */
[----:B------:R-:W-:Y:S05]  /*1fc0*/  @!P0 BRA `(.L_x_22) ;  /* 0x00000004007c8947 */ /* 0x000fea0003800000 */
[----:B-12---:R-:W-:Y:S01]  /*1fd0*/  IMAD.U32 R0, RZ, RZ, UR8 ;  /* 0x00000008ff007e24 */ /* 0x006fe2000f8e00ff */
[----:B------:R-:W-:Y:S01]  /*1fe0*/  UMOV UR14, UR4 ;  /* 0x00000004000e7c82 */ /* 0x000fe20008000000 */
[----:B------:R-:W-:-:S05]  /*1ff0*/  ULDC UR15, c[0x0][0x50c] ;  /* 0x00014300000f7ab9 */ /* 0x000fca0000000800 */
.L_x_30:
[----:B------:R-:W-:-:S13]  /*2000*/  ISETP.NE.AND P1, PT, R93, 0x3, PT ;  /* 0x000000035d00780c */ /* 0x000fda0003f25270 */
[----:B-12---:R-:W-:Y:S05]  /*2010*/  @!P1 BRA `(.L_x_23) ;  /* 0x0000000000049947 */ /* 0x006fea0003800000 */
[----:B------:R-:W-:Y:S01]  /*2020*/  BPT.TRAP 0x1 ;  /* 0x000000040000795c */ /* 0x000fe20000300000 */
.L_x_23:
[----:B------:R-:W-:Y:S01]  /*2030*/  ULEA UR8, UR13, UR50, 0x3 ;  /* 0x000000320d087291 */ /* 0x000fe2000f8e183f */
[----:B------:R-:W-:-:S08]  /*2040*/  SHF.L.U32 R4, R6, 0x1f, RZ ;  /* 0x0000001f06047819 */ /* 0x000fd000000006ff */
[----:B------:R1:W2:Y:S01]  /*2050*/  SYNCS.PHASECHK.TRANS64.TRYWAIT P0, [UR8], R4 ;  /* 0x00000004ff0075a7 */ /* 0x0002a20008000148 */
[----:B------:R-:W-:Y:S05]  /*2060*/  @!P1 BRA `(.L_x_24) ;  /* 0x0000000000049947 */ /* 0x000fea0003800000 */
[----:B------:R-:W-:Y:S01]  /*2070*/  BPT.TRAP 0x1 ;  /* 0x000000040000795c */ /* 0x000fe20000300000 */
.L_x_24:
[----:B--2---:R-:W-:Y:S05]  /*2080*/  @P0 BRA `(.L_x_25) ;  /* 0x0000000000080947 */ /* 0x004fea0003800000 */
[----:B------:R-:W2:Y:S02]  /*2090*/  SYNCS.PHASECHK.TRANS64.TRYWAIT P0, [UR8], R4 ;  /* 0x00000004ff0075a7 */ /* 0x000ea40008000148 */
[----:B--2---:R-:W-:Y:S05]  /*20a0*/  @!P0 BRA `(.L_x_26) ;  /* 0x0000005400648947 */ /* 0x004fea0003800000 */
.L_x_25:
[----:B------:R-:W-:Y:S01]  /*20b0*/  UIADD3 UR8, UR50, 0x26300, URZ ;  /* 0x0002630032087890 */ /* 0x000fe2000fffe03f */
[----:B------:R-:W-:Y:S01]  /*20c0*/  WARPGROUP.ARRIVE ;  /* 0x00000000000079c5 */ /* 0x000fe20000000000 */
[----:B------:R-:W-:Y:S02]  /*20d0*/  UISETP.NE.AND UP0, UPT, UR6, URZ, UPT ;  /* 0x0000003f0600728c */ /* 0x000fe4000bf05270 */
[----:B------:R-:W-:Y:S02]  /*20e0*/  USHF.R.U32.HI UR8, URZ, 0x4, UR8 ;  /* 0x000000043f087899 */ /* 0x000fe40008011608 */
[----:B------:R-:W-:Y:S02]  /*20f0*/  USEL UR7, UR7, URZ, !UP0 ;  /* 0x0000003f07077287 */ /* 0x000fe4000c000000 */
[----:B------:R-:W-:Y:S02]  /*2100*/  ULOP3.LUT UR6, UR8, 0x3fff, URZ, 0xc0, !UPT ;  /* 0x00003fff08067892 */ /* 0x000fe4000f8ec03f */
[----:B------:R-:W-:-:S02]  /*2110*/  ULOP3.LUT UR8, UR12, 0x10000, URZ, 0xfc, !UPT ;  /* 0x000100000c087892 */ /* 0x000fc4000f8efc3f */
[----:B------:R-:W-:Y:S02]  /*2120*/  ULOP3.LUT UR6, UR6, 0x10000, URZ, 0xfc, !UPT ;  /* 0x0001000006067892 */ /* 0x000fe4000f8efc3f */
[----:B------:R-:W-:Y:S02]  /*2130*/  UISETP.NE.U32.AND UP0, UPT, UR7, URZ, UPT ;  /* 0x0000003f0700728c */ /* 0x000fe4000bf05070 */
[----:B------:R-:W-:Y:S02]  /*2140*/  ULEA UR8, UR13, UR8, 0x9 ;  /* 0x000000080d087291 */ /* 0x000fe4000f8e483f */
[----:B------:R-:W-:Y:S01]  /*2150*/  ULEA UR10, UR13, UR6, 0x8 ;  /* 0x000000060d0a7291 */ /* 0x000fe2000f8e403f */
[----:B------:R-:W-:Y:S01]  /*2160*/  UMOV UR9, 0x80000020 ;  /* 0x8000002000097882 */ /* 0x000fe20000000000 */
[----:B------:R-:W-:Y:S01]  /*2170*/  UMOV UR11, 0x80000020 ;  /* 0x80000020000b7882 */ /* 0x000fe20000000000 */
[----:B------:R-:W-:-:S06]  /*2180*/  UIADD3 UR5, UR5, 0x2, URZ ;  /* 0x0000000205057890 */ /* 0x000fcc000fffe03f */
[----:B------:R-:W-:Y:S01]  /*2190*/  QGMMA.64x64x32.F32.E4M3.E4M3 R24, gdesc[UR8], R24, UP0, gsb0 ;  /* 0x00e00000081879f3 */ /* 0x000fe2000b800818 */
[----:B------:R-:W-:Y:S02]  /*21a0*/  UIADD3 UR8, UR8, 0x2, URZ ;  /* 0x0000000208087890 */ /* 0x000fe4000fffe03f */
[----:B------:R-:W-:Y:S01]  /*21b0*/  UIADD3 UR10, UR10, 0x2, URZ ;  /* 0x000000020a0a7890 */ /* 0x000fe2000fffe03f */
[----:B------:R-:W-:Y:S01]  /*21c0*/  UMOV UR9, 0x80000020 ;  /* 0x8000002000097882 */ /* 0x000fe20000000000 */
[----:B------:R-:W-:Y:S01]  /*21d0*/  UMOV UR11, 0x80000020 ;  /* 0x80000020000b7882 */ /* 0x000fe20000000000 */
[----:B------:R-:W-:-:S04]  /*21e0*/  UISETP.NE.AND UP0, UPT, UR5, UR15, UPT ;  /* 0x0000000f0500728c */ /* 0x000fc8000bf05270 */
[----:B------:R-:W-:-:S06]  /*21f0*/  USEL UR6, URZ, 0x1, UP0 ;  /* 0x000000013f067887 */ /* 0x000fcc0008000000 */
[----:B------:R-:W-:Y:S01]  /*2200*/  ISETP.NE.AND P0, PT, RZ, UR6, PT ;  /* 0x00000006ff007c0c */ /* 0x000fe2000bf05270 */
[----:B------:R-:W-:Y:S02]  /*2210*/  WARPGROUP.DEPBAR.LE gsb0, 0x0 ;  /* 0x00008000000079c5 */ /* 0x000fe40000010000 */
[----:B------:R-:W-:-:S06]  /*2220*/  WARPGROUP.ARRIVE ;  /* 0x00000000000079c5 */ /* 0x000fcc0000000000 */
[----:B------:R-:W-:Y:S03]  /*2230*/  QGMMA.64x64x32.F32.E4M3.E4M3 R24, gdesc[UR8], R24, gsb0 ;  /* 0x00e00000081879f3 */ /* 0x000fe60008000818 */
[----:B------:R-:W-:Y:S02]  /*2240*/  WARPGROUP.DEPBAR.LE gsb0, 0x0 ;  /* 0x00008000000079c5 */ /* 0x000fe40000010000 */
[----:B------:R-:W-:Y:S05]  /*2250*/  @!P0 BRA `(.L_x_27) ;  /* 0x0000000000848947 */ /* 0x000fea0003800000 */
[----:B------:R-:W-:Y:S01]  /*2260*/  FADD R91, R24, R91 ;  /* 0x0000005b185b7221 */ /* 0x000fe20000000000 */
[----:B------:R-:W-:-:S01]  /*2270*/  FADD R94, R25, R94 ;  /* 0x0000005e195e7221 */ /* 0x000fc20000000000 */
        /* <DEDUP_REMOVED lines=30> */
[----:B------:R-:W-:-:S06]  /*2460*/  UMOV UR5, URZ ;  /* 0x0000003f00057c82 */ /* 0x000fcc0008000000 */
.L_x_27:
[----:B------:R-:W-:Y:S05]  /*2470*/  @!P1 BRA `(.L_x_28) ;  /* 0x0000000000049947 */ /* 0x000fea0003800000 */
[----:B------:R-:W-:Y:S01]  /*2480*/  BPT.TRAP 0x1 ;  /* 0x000000040000795c */ /* 0x000fe20000300000 */
.L_x_28:
[----:B------:R-:W-:Y:S01]  /*2490*/  ULEA UR7, UR14, UR50, 0x3 ;  /* 0x000000320e077291 */ /* 0x000fe2000f8e183f */
[----:B------:R-:W-:-:S03]  /*24a0*/  ISETP.GT.U32.AND P0, PT, R19, 0x1, PT ;  /* 0x000000011300780c */ /* 0x000fc60003f04070 */
[----:B------:R-:W-:-:S04]  /*24b0*/  UIADD3 UR7, UR7, 0x88, URZ ;  /* 0x0000008807077890 */ /* 0x000fc8000fffe03f */
[----:B------:R-:W-:-:S09]  /*24c0*/  UPRMT UR7, URZ, 0x654, UR7 ;  /* 0x000006543f077896 */ /* 0x000fd20008000007 */
[----:B------:R-:W-:Y:S01]  /*24d0*/  SYNCS.ARRIVE.TRANS64.RED.A1T0 RZ, [UR7], RZ ;  /* 0x000000ffffff79a7 */ /* 0x000fe20008100407 */
[----:B------:R-:W-:Y:S05]  /*24e0*/  @P0 BRA `(.L_x_29) ;  /* 0x0000000000040947 */ /* 0x000fea0003800000 */
[----:B------:R-:W-:Y:S01]  /*24f0*/  BPT.TRAP 0x1 ;  /* 0x000000040000795c */ /* 0x000fe20000300000 */
.L_x_29:
[----:B------:R-:W-:Y:S01]  /*2500*/  UIADD3 UR13, UR13, 0x1, URZ ;  /* 0x000000010d0d7890 */ /* 0x000fe2000fffe03f */
[C---:B------:R-:W-:Y:S01]  /*2510*/  ISETP.GT.AND P0, PT, R0.reuse, 0x1, PT ;  /* 0x000000010000780c */ /* 0x040fe20003f04270 */
[----:B------:R-:W-:Y:S01]  /*2520*/  UIADD3 UR14, UR14, 0x1, URZ ;  /* 0x000000010e0e7890 */ /* 0x000fe2000fffe03f */
[----:B------:R-:W-:Y:S01]  /*2530*/  VIADD R0, R0, 0xffffffff ;  /* 0xffffffff00007836 */ /* 0x000fe20000000000 */
[----:B------:R-:W-:Y:S02]  /*2540*/  UISETP.NE.AND UP0, UPT, UR13, 0x11, UPT ;  /* 0x000000110d00788c */ /* 0x000fe4000bf05270 */
[----:B------:R-:W-:Y:S02]  /*2550*/  UISETP.NE.AND UP1, UPT, UR14, 0x11, UPT ;  /* 0x000000110e00788c */ /* 0x000fe4000bf25270 */
[----:B------:R-:W-:Y:S02]  /*2560*/  USEL UR7, URZ, 0x1, UP0 ;  /* 0x000000013f077887 */ /* 0x000fe40008000000 */
[----:B------:R-:W-:-:S02]  /*2570*/  USEL UR13, UR13, URZ, UP0 ;  /* 0x0000003f0d0d7287 */ /* 0x000fc40008000000 */
[----:B------:R-:W-:Y:S02]  /*2580*/  USEL UR14, UR14, URZ, UP1 ;  /* 0x0000003f0e0e7287 */ /* 0x000fe40008800000 */
[----:B------:R-:W-:Y:S01]  /*2590*/  LOP3.LUT R6, R6, UR7, RZ, 0x3c, !PT ;  /* 0x0000000706067c12 */ /* 0x000fe2000f8e3cff */
[----:B------:R-:W-:Y:S01]  /*25a0*/  UMOV UR7, 0x1 ;  /* 0x0000000100077882 */ /* 0x000fe20000000000 */
[----:B------:R-:W-:Y:S08]  /*25b0*/  @P0 BRA `(.L_x_30) ;  /* 0xfffffff800900947 */ /* 0x000ff0000383ffff */
.L_x_22:
[----:B------:R-:W-:Y:S01]  /*25c0*/  UISETP.NE.AND UP0, UPT, UR5, URZ, UPT ;  /* 0x0000003f0500728c */ /* 0x000fe2000bf05270 */
[----:B-12---:R-:W1:Y:S03]  /*25d0*/  LDC R0, c[0x0][0x28c] ;  /* 0x0000a300ff007b82 */ /* 0x006e660000000800 */
[----:B------:R-:W-:-:S06]  /*25e0*/  USEL UR5, URZ, 0x1, !UP0 ;  /* 0x000000013f057887 */ /* 0x000fcc000c000000 */
[----:B------:R-:W-:Y:S02]  /*25f0*/  ISETP.NE.AND P0, PT, RZ, UR5, PT ;  /* 0x00000005ff007c0c */ /* 0x000fe4000bf05270 */
[----:B-1----:R-:W-:-:S11]  /*2600*/  ISETP.GE.AND P1, PT, R0, 0x1, PT ;  /* 0x000000010000780c */ /* 0x002fd60003f26270 */
[----:B------:R-:W-:Y:S05]  /*2610*/  @!P0 BRA `(.L_x_31) ;  /* 0x0000000000808947 */ /* 0x000fea0003800000 */
[----:B------:R-:W-:Y:S01]  /*2620*/  FADD R91, R24, R91 ;  /* 0x0000005b185b7221 */ /* 0x000fe20000000000 */
        /* <DEDUP_REMOVED lines=30> */
[----:B------:R-:W-:-:S07]  /*2810*/  FADD R66, R66, R55 ;  /* 0x0000003742427221 */ /* 0x000fce0000000000 */
.L_x_31:
[----:B------:R-:W-:Y:S05]  /*2820*/  @!P1 BRA `(.L_x_32) ;  /* 0x0000000000409947 */ /* 0x000fea0003800000 */
[----:B------:R-:W-:-:S13]  /*2830*/  ISETP.NE.AND P0, PT, R93, 0x3, PT ;  /* 0x000000035d00780c */ /* 0x000fda0003f05270 */
[----:B------:R-:W-:Y:S05]  /*2840*/  @!P0 BRA `(.L_x_33) ;  /* 0x0000000000048947 */ /* 0x000fea0003800000 */
[----:B------:R-:W-:Y:S01]  /*2850*/  BPT.TRAP 0x1 ;  /* 0x000000040000795c */ /* 0x000fe20000300000 */
.L_x_33:
[----:B------:R-:W-:Y:S01]  /*2860*/  UISETP.LT.AND UP0, UPT, UR51, 0x1, UPT ;  /* 0x000000013300788c */ /* 0x000fe2000bf01270 */
[----:B------:R-:W-:-:S03]  /*2870*/  ISETP.GT.U32.AND P0, PT, R19, 0x1, PT ;  /* 0x000000011300780c */ /* 0x000fc60003f04070 */
[----:B------:R-:W-:-:S04]  /*2880*/  USEL UR5, UR51, 0x1, UP0 ;  /* 0x0000000133057887 */ /* 0x000fc80008000000 */
[----:B------:R-:W-:-:S04]  /*2890*/  UIADD3 UR5, UR4, UR51, -UR5 ;  /* 0x0000003304057290 */ /* 0x000fc8000fffe805 */
[----:B------:R-:W-:-:S04]  /*28a0*/  UIMAD.WIDE.U32 UR6, UR5, -0xf0f0f0f, URZ ;  /* 0xf0f0f0f1050678a5 */ /* 0x000fc8000f8e003f */
[----:B------:R-:W-:-:S04]  /*28b0*/  USHF.R.U32.HI UR6, URZ, 0x4, UR7 ;  /* 0x000000043f067899 */ /* 0x000fc80008011607 */
[----:B------:R-:W-:-:S04]  /*28c0*/  UIMAD UR5, UR6, -0x11, UR5 ;  /* 0xffffffef060578a4 */ /* 0x000fc8000f8e0205 */
[----:B------:R-:W-:-:S04]  /*28d0*/  ULEA UR5, UR5, UR50, 0x3 ;  /* 0x0000003205057291 */ /* 0x000fc8000f8e183f */
[----:B------:R-:W-:-:S04]  /*28e0*/  UIADD3 UR5, UR5, 0x88, URZ ;  /* 0x0000008805057890 */ /* 0x000fc8000fffe03f */
[----:B------:R-:W-:-:S09]  /*28f0*/  UPRMT UR5, URZ, 0x654, UR5 ;  /* 0x000006543f057896 */ /* 0x000fd20008000005 */
[----:B------:R-:W-:Y:S01]  /*2900*/  SYNCS.ARRIVE.TRANS64.RED.A1T0 RZ, [UR5], RZ ;  /* 0x000000ffffff79a7 */ /* 0x000fe20008100405 */
[----:B------:R-:W-:Y:S05]  /*2910*/  @P0 BRA `(.L_x_32) ;  /* 0x0000000000040947 */ /* 0x000fea0003800000 */
[----:B------:R-:W-:Y:S01]  /*2920*/  BPT.TRAP 0x1 ;  /* 0x000000040000795c */ /* 0x000fe20000300000 */
.L_x_32:
[----:B------:R-:W-:Y:S01]  /*2930*/  UIADD3 UR6, UR50, 0x200, URZ ;  /* 0x0000020032067890 */ /* 0x000fe2000fffe03f */
[----:B------:R-:W-:Y:S01]  /*2940*/  R2UR UR46, R3 ;  /* 0x00000000032e72ca */ /* 0x000fe200000e0000 */
[----:B------:R-:W-:Y:S01]  /*2950*/  UIADD3 UR52, UR51, UR4, URZ ;  /* 0x0000000433347290 */ /* 0x000fe2000fffe03f */
[----:B------:R-:W-:Y:S01]  /*2960*/  R2UR UR45, R11 ;  /* 0x000000000b2d72ca */ /* 0x000fe200000e0000 */
[----:B------:R-:W-:Y:S02]  /*2970*/  UISETP.GE.U32.AND UP1, UPT, UR51, 0x11, UPT ;  /* 0x000000113300788c */ /* 0x000fe4000bf26070 */
[----:B------:R-:W-:Y:S02]  /*2980*/  ULOP3.LUT UP2, URZ, UR6, 0x9f, URZ, 0xc0, !UPT ;  /* 0x0000009f063f7892 */ /* 0x000fe4000f84c03f */
[----:B------:R-:W-:-:S04]  /*2990*/  UISETP.GT.U32.AND UP0, UPT, UR52, 0x10, UPT ;  /* 0x000000103400788c */ /* 0x000fc8000bf04070 */
[----:B------:R-:W-:Y:S01]  /*29a0*/  UISETP.LT.U32.AND UP0, UPT, UR51, 0x11, UP0 ;  /* 0x000000113300788c */ /* 0x000fe20008701070 */
[----:B------:R-:W-:Y:S01]  /*29b0*/  PLOP3.LUT P0, PT, PT, PT, UP2, 0x80, 0x0 ;  /* 0x000000000000781c */ /* 0x000fe20003f0f028 */
[----:B------:R-:W-:Y:S02]  /*29c0*/  USHF.L.U32 UR46, UR46, 0x7, URZ ;  /* 0x000000072e2e7899 */ /* 0x000fe4000800063f */
[----:B------:R-:W-:Y:S02]  /*29d0*/  @UP1 UIMAD.WIDE.U32 UR4, UR52, -0xf0f0f0f, URZ ;  /* 0xf0f0f0f1340418a5 */ /* 0x000fe4000f8e003f */
[----:B------:R-:W-:Y:S02]  /*29e0*/  USEL UR6, URZ, 0x1, !UP0 ;  /* 0x000000013f067887 */ /* 0x000fe4000c000000 */
[----:B------:R-:W-:Y:S02]  /*29f0*/  @UP1 USHF.R.U32.HI UR4, URZ, 0x4, UR5 ;  /* 0x000000043f041899 */ /* 0x000fe40008011605 */
[----:B------:R-:W-:-:S02]  /*2a00*/  ULOP3.LUT UR43, UR43, UR6, URZ, 0x3c, !UPT ;  /* 0x000000062b2b7292 */ /* 0x000fc4000f8e3c3f */
[----:B------:R-:W-:Y:S02]  /*2a10*/  USHF.L.U32 UR45, UR45, 0x6, URZ ;  /* 0x000000062d2d7899 */ /* 0x000fe4000800063f */
[----:B------:R-:W-:Y:S01]  /*2a20*/  @UP1 ULOP3.LUT UR43, UR43, 0x1, UR4, 0x78, !UPT ;  /* 0x000000012b2b1892 */ /* 0x000fe2000f8e7804 */
[----:B------:R-:W-:Y:S11]  /*2a30*/  @!P0 BRA `(.L_x_34) ;  /* 0x0000000000408947 */ /* 0x000ff60003800000 */
[----:B------:R-:W-:Y:S01]  /*2a40*/  MOV R0, 0x0 ;  /* 0x0000000000007802 */ /* 0x000fe20000000f00 */
[----:B------:R-:W-:Y:S01]  /*2a50*/  ULDC.64 UR4, c[0x4][0x68] ;  /* 0x01001a0000047ab9 */ /* 0x000fe20000000a00 */
[----:B------:R-:W-:Y:S01]  /*2a60*/  ULDC.64 UR6, c[0x4][0x8] ;  /* 0x0100020000067ab9 */ /* 0x000fe20000000a00 */
[----:B------:R-:W-:Y:S01]  /*2a70*/  IMAD.U32 R4, RZ, RZ, UR4 ;  /* 0x00000004ff047e24 */ /* 0x000fe2000f8e00ff */
[----:B------:R1:W2:Y:S01]  /*2a80*/  LDC.64 R14, c[0x4][R0] ;  /* 0x01000000000e7b82 */ /* 0x0002a20000000a00 */
[----:B------:R-:W-:Y:S01]  /*2a90*/  IMAD.U32 R5, RZ, RZ, UR5 ;  /* 0x00000005ff057e24 */ /* 0x000fe2000f8e00ff */
[----:B------:R-:W-:Y:S01]  /*2aa0*/  ULDC.64 UR4, c[0x4][0x70] ;  /* 0x01001c0000047ab9 */ /* 0x000fe20000000a00 */
[----:B------:R-:W-:Y:S01]  /*2ab0*/  IMAD.U32 R10, RZ, RZ, UR6 ;  /* 0x00000006ff0a7e24 */ /* 0x000fe2000f8e00ff */
[----:B------:R-:W-:Y:S01]  /*2ac0*/  MOV R8, 0x70 ;  /* 0x0000007000087802 */ /* 0x000fe20000000f00 */
[----:B------:R-:W-:Y:S02]  /*2ad0*/  IMAD.U32 R6, RZ, RZ, UR4 ;  /* 0x00000004ff067e24 */ /* 0x000fe4000f8e00ff */
[----:B------:R-:W-:-:S02]  /*2ae0*/  IMAD.U32 R7, RZ, RZ, UR5 ;  /* 0x00000005ff077e24 */ /* 0x000fc4000f8e00ff */
[----:B------:R-:W-:Y:S02]  /*2af0*/  IMAD.U32 R11, RZ, RZ, UR7 ;  /* 0x00000007ff0b7e24 */ /* 0x000fe4000f8e00ff */
[----:B------:R-:W-:Y:S02]  /*2b00*/  IMAD.MOV.U32 R12, RZ, RZ, 0x1 ;  /* 0x00000001ff0c7424 */ /* 0x000fe400078e00ff */
[----:B-1----:R-:W-:-:S07]  /*2b10*/  IMAD.MOV.U32 R13, RZ, RZ, RZ ;  /* 0x000000ffff0d7224 */ /* 0x002fce00078e00ff */
[----:B------:R-:W-:-:S07]  /*2b20*/  LEPC R20, `(.L_x_34) ;  /* 0x000000001014794e */ /* 0x000fce0000000000 */
[----:B--2--5:R-:W-:Y:S05]  /*2b30*/  CALL.ABS.NOINC R14 ;  /* 0x000000000e007343 */ /* 0x024fea0003c00000 */
.L_x_34:
[----:B------:R-:W-:-:S04]  /*2b40*/  UIADD3 UR4, UR50, 0x2200, URZ ;  /* 0x0000220032047890 */ /* 0x000fc8000fffe03f */
[----:B------:R-:W-:-:S06]  /*2b50*/  ULOP3.LUT UP0, URZ, UR4, 0x9f, URZ, 0xc0, !UPT ;  /* 0x0000009f043f7892 */ /* 0x000fcc000f80c03f */
[----:B------:R-:W-:-:S13]  /*2b60*/  PLOP3.LUT P0, PT, PT, PT, UP0, 0x80, 0x0 ;  /* 0x000000000000781c */ /* 0x000fda0003f0f008 */
[----:B------:R-:W-:Y:S05]  /*2b70*/  @!P0 BRA `(.L_x_35) ;  /* 0x0000000000408947 */ /* 0x000fea0003800000 */
[----:B------:R-:W-:Y:S01]  /*2b80*/  MOV R0, 0x0 ;  /* 0x0000000000007802 */ /* 0x000fe20000000f00 */
[----:B------:R-:W-:Y:S01]  /*2b90*/  ULDC.64 UR4, c[0x4][0x68] ;  /* 0x01001a0000047ab9 */ /* 0x000fe20000000a00 */
[----:B------:R-:W-:Y:S01]  /*2ba0*/  ULDC.64 UR6, c[0x4][0x8] ;  /* 0x0100020000067ab9 */ /* 0x000fe20000000a00 */
[----:B------:R-:W-:Y:S01]  /*2bb0*/  IMAD.U32 R4, RZ, RZ, UR4 ;  /* 0x00000004ff047e24 */ /* 0x000fe2000f8e00ff */
[----:B------:R1:W2:Y:S01]  /*2bc0*/  LDC.64 R14, c[0x4][R0] ;  /* 0x01000000000e7b82 */ /* 0x0002a20000000a00 */
[----:B------:R-:W-:Y:S01]  /*2bd0*/  IMAD.U32 R5, RZ, RZ, UR5 ;  /* 0x00000005ff057e24 */ /* 0x000fe2000f8e00ff */
[----:B------:R-:W-:Y:S01]  /*2be0*/  ULDC.64 UR4, c[0x4][0x70] ;  /* 0x01001c0000047ab9 */ /* 0x000fe20000000a00 */
[----:B------:R-:W-:Y:S02]  /*2bf0*/  IMAD.U32 R10, RZ, RZ, UR6 ;  /* 0x00000006ff0a7e24 */ /* 0x000fe4000f8e00ff */
[----:B------:R-:W-:Y:S02]  /*2c00*/  IMAD.U32 R6, RZ, RZ, UR4 ;  /* 0x00000004ff067e24 */ /* 0x000fe4000f8e00ff */
[----:B------:R-:W-:-:S02]  /*2c10*/  IMAD.U32 R7, RZ, RZ, UR5 ;  /* 0x00000005ff077e24 */ /* 0x000fc4000f8e00ff */
[----:B------:R-:W-:Y:S02]  /*2c20*/  IMAD.U32 R11, RZ, RZ, UR7 ;  /* 0x00000007ff0b7e24 */ /* 0x000fe4000f8e00ff */
[----:B------:R-:W-:Y:S02]  /*2c30*/  IMAD.MOV.U32 R8, RZ, RZ, 0x70 ;  /* 0x00000070ff087424 */ /* 0x000fe400078e00ff */
[----:B------:R-:W-:Y:S02]  /*2c40*/  IMAD.MOV.U32 R12, RZ, RZ, 0x1 ;  /* 0x00000001ff0c7424 */ /* 0x000fe400078e00ff */
[----:B-1----:R-:W-:-:S07]  /*2c50*/  IMAD.MOV.U32 R13, RZ, RZ, RZ ;  /* 0x000000ffff0d7224 */ /* 0x002fce00078e00ff */
[----:B------:R-:W-:-:S07]  /*2c60*/  LEPC R20, `(.L_x_35) ;  /* 0x000000001014794e */ /* 0x000fce0000000000 */
[----:B--2--5:R-:W-:Y:S05]  /*2c70*/  CALL.ABS.NOINC R14 ;  /* 0x000000000e007343 */ /* 0x024fea0003c00000 */
.L_x_35:
[----:B------:R-:W1:Y:S02]  /*2c80*/  LDC.64 R8, c[0x0][0x590] ;  /* 0x00016400ff087b82 */ /* 0x000e640000000a00 */
[----:B-1----:R-:W-:-:S04]  /*2c90*/  ISETP.NE.U32.AND P0, PT, R8, RZ, PT ;  /* 0x000000ff0800720c */ /* 0x002fc80003f05070 */
[----:B------:R-:W-:-:S13]  /*2ca0*/  ISETP.NE.AND.EX P0, PT, R9, RZ, PT, P0 ;  /* 0x000000ff0900720c */ /* 0x000fda0003f05300 */
[----:B------:R-:W-:Y:S05]  /*2cb0*/  @!P0 BRA `(.L_x_36) ;  /* 0x0000000000348947 */ /* 0x000fea0003800000 */
[----:B------:R-:W-:Y:S02]  /*2cc0*/  ULDC.64 UR4, c[0x0][0x588] ;  /* 0x0001620000047ab9 */ /* 0x000fe40000000a00 */
[----:B------:R-:W-:-:S04]  /*2cd0*/  ISETP.NE.U32.AND P1, PT, RZ, UR4, PT ;  /* 0x00000004ff007c0c */ /* 0x000fc8000bf25070 */
[----:B------:R-:W-:-:S13]  /*2ce0*/  ISETP.NE.AND.EX P1, PT, RZ, UR5, PT, P1 ;  /* 0x00000005ff007c0c */ /* 0x000fda000bf25310 */
[----:B------:R-:W-:Y:S05]  /*2cf0*/  @!P1 BRA `(.L_x_37) ;  /* 0x0000000000189947 */ /* 0x000fea0003800000 */
[----:B------:R-:W1:Y:S01]  /*2d00*/  LDC.64 R4, c[0x0][0x588] ;  /* 0x00016200ff047b82 */ /* 0x000e620000000a00 */
[----:B------:R-:W-:-:S04]  /*2d10*/  IMAD R3, R8, UR47, RZ ;  /* 0x0000002f08037c24 */ /* 0x000fc8000f8e02ff */
[----:B-1----:R-:W-:-:S05]  /*2d20*/  IMAD.WIDE R4, R3, 0x4, R4 ;  /* 0x0000000403047825 */ /* 0x002fca00078e0204 */
[----:B-----5:R1:W5:Y:S01]  /*2d30*/  LDG.E R23, desc[UR38][R4.64] ;  /* 0x0000002604177981 */ /* 0x020362000c1e1900 */
[----:B------:R-:W-:Y:S01]  /*2d40*/  IMAD.MOV.U32 R22, RZ, RZ, 0x1 ;  /* 0x00000001ff167424 */ /* 0x000fe200078e00ff */
[----:B------:R-:W-:Y:S06]  /*2d50*/  BRA `(.L_x_36) ;  /* 0x00000000000c7947 */ /* 0x000fec0003800000 */
.L_x_37:
[----:B------:R-:W-:Y:S01]  /*2d60*/  ULDC UR4, c[0x0][0x580] ;  /* 0x0001600000047ab9 */ /* 0x000fe20000000800 */
[----:B------:R-:W-:Y:S02]  /*2d70*/  IMAD.MOV.U32 R22, RZ, RZ, 0x1 ;  /* 0x00000001ff167424 */ /* 0x000fe400078e00ff */
[----:B-----5:R-:W-:-:S07]  /*2d80*/  IMAD.U32 R23, RZ, RZ, UR4 ;  /* 0x00000004ff177e24 */ /* 0x020fce000f8e00ff */
.L_x_36:
[----:B------:R-:W2:Y:S02]  /*2d90*/  LDC.64 R6, c[0x0][0x5b0] ;  /* 0x00016c00ff067b82 */ /* 0x000ea40000000a00 */
[----:B--2---:R-:W-:-:S04]  /*2da0*/  ISETP.NE.U32.AND P1, PT, R6, RZ, PT ;  /* 0x000000ff0600720c */ /* 0x004fc80003f25070 */
[----:B------:R-:W-:-:S13]  /*2db0*/  ISETP.NE.AND.EX P1, PT, R7, RZ, PT, P1 ;  /* 0x000000ff0700720c */ /* 0x000fda0003f25310 */
[----:B------:R-:W-:Y:S05]  /*2dc0*/  @!P1 BRA `(.L_x_38) ;  /* 0x00000000002c9947 */ /* 0x000fea0003800000 */
[----:B------:R-:W-:Y:S02]  /*2dd0*/  ULDC.64 UR4, c[0x0][0x5a8] ;  /* 0x00016a0000047ab9 */ /* 0x000fe40000000a00 */
[----:B------:R-:W-:-:S04]  /*2de0*/  ISETP.NE.U32.AND P1, PT, RZ, UR4, PT ;  /* 0x00000004ff007c0c */ /* 0x000fc8000bf25070 */
[----:B------:R-:W-:-:S13]  /*2df0*/  ISETP.NE.AND.EX P1, PT, RZ, UR5, PT, P1 ;  /* 0x00000005ff007c0c */ /* 0x000fda000bf25310 */
[----:B------:R-:W-:Y:S05]  /*2e00*/  @!P1 BRA `(.L_x_39) ;  /* 0x0000000000149947 */ /* 0x000fea0003800000 */
[----:B-1----:R-:W1:Y:S01]  /*2e10*/  LDC.64 R4, c[0x0][0x5a8] ;  /* 0x00016a00ff047b82 */ /* 0x002e620000000a00 */
[----:B------:R-:W-:-:S04]  /*2e20*/  IMAD R3, R6, UR47, RZ ;  /* 0x0000002f06037c24 */ /* 0x000fc8000f8e02ff */
[----:B-1----:R-:W-:-:S05]  /*2e30*/  IMAD.WIDE R4, R3, 0x4, R4 ;  /* 0x0000000403047825 */ /* 0x002fca00078e0204 */
[----:B-----5:R2:W5:Y:S01]  /*2e40*/  LDG.E R56, desc[UR38][R4.64] ;  /* 0x0000002604387981 */ /* 0x020562000c1e1900 */
[----:B------:R-:W-:Y:S05]  /*2e50*/  BRA `(.L_x_38) ;  /* 0x0000000000087947 */ /* 0x000fea0003800000 */
.L_x_39:
[----:B------:R-:W-:Y:S02]  /*2e60*/  ULDC UR4, c[0x0][0x5a0] ;  /* 0x0001680000047ab9 */ /* 0x000fe40000000800 */
[----:B-----5:R-:W-:-:S07]  /*2e70*/  IMAD.U32 R56, RZ, RZ, UR4 ;  /* 0x00000004ff387e24 */ /* 0x020fce000f8e00ff */
.L_x_38:
[----:B------:R-:W-:Y:S01]  /*2e80*/  ULDC.64 UR4, c[0x0][0x588] ;  /* 0x0001620000047ab9 */ /* 0x000fe20000000a00 */
[----:B------:R-:W-:Y:S01]  /*2e90*/  ISETP.NE.U32.AND P1, PT, R8, RZ, PT ;  /* 0x000000ff0800720c */ /* 0x000fe20003f25070 */
[----:B------:R-:W-:Y:S02]  /*2ea0*/  UISETP.NE.U32.AND UP0, UPT, UR4, URZ, UPT ;  /* 0x0000003f0400728c */ /* 0x000fe4000bf05070 */
[----:B------:R-:W-:Y:S01]  /*2eb0*/  ISETP.NE.U32.AND P2, PT, RZ, UR4, PT ;  /* 0x00000004ff007c0c */ /* 0x000fe2000bf45070 */
[----:B------:R-:W-:Y:S01]  /*2ec0*/  IMAD.MOV.U32 R3, RZ, RZ, 0x1 ;  /* 0x00000001ff037424 */ /* 0x000fe200078e00ff */
[----:B------:R-:W-:Y:S01]  /*2ed0*/  ISETP.NE.AND.EX P4, PT, R9, RZ, PT, P1 ;  /* 0x000000ff0900720c */ /* 0x000fe20003f85310 */
[----:B------:R-:W-:Y:S02]  /*2ee0*/  UISETP.NE.AND.EX UP0, UPT, UR5, URZ, UPT, UP0 ;  /* 0x0000003f0500728c */ /* 0x000fe4000bf05300 */
[----:B------:R-:W-:Y:S01]  /*2ef0*/  ISETP.NE.AND.EX P2, PT, RZ, UR5, PT, P2 ;  /* 0x00000005ff007c0c */ /* 0x000fe2000bf45320 */
[----:B------:R-:W-:-:S03]  /*2f00*/  IMAD.MOV.U32 R0, RZ, RZ, 0x1 ;  /* 0x00000001ff007424 */ /* 0x000fc600078e00ff */
[----:B------:R-:W-:-:S04]  /*2f10*/  PLOP3.LUT P3, PT, PT, PT, UP0, 0x80, 0x0 ;  /* 0x000000000000781c */ /* 0x000fc80003f6f008 */
[----:B------:R-:W-:-:S05]  /*2f20*/  PLOP3.LUT P1, PT, P3, PT, PT, 0x8, 0x0 ;  /* 0x000000000000781c */ /* 0x000fca0001f2e170 */
[----:B------:R-:W-:Y:S08]  /*2f30*/  @P2 BRA P4, `(.L_x_40) ;  /* 0x0000000000282947 */ /* 0x000ff00002000000 */
[----:B------:R-:W-:Y:S04]  /*2f40*/  BSSY B0, `(.L_x_41) ;  /* 0x0000008000007945 */ /* 0x000fe80003800000 */
[----:B------:R-:W-:Y:S05]  /*2f50*/  @!P0 BRA `(.L_x_42) ;  /* 0x0000000000148947 */ /* 0x000fea0003800000 */
[----:B------:R-:W-:Y:S02]  /*2f60*/  LOP3.LUT P3, RZ, R22, 0xff, RZ, 0xc0, !PT ;  /* 0x000000ff16ff7812 */ /* 0x000fe4000786c0ff */
[----:B------:R-:W-:-:S11]  /*2f70*/  PLOP3.LUT P2, PT, P1, PT, PT, 0x80, 0x0 ;  /* 0x000000000000781c */ /* 0x000fd60000f4f070 */
[----:B------:R-:W-:Y:S05]  /*2f80*/  @!P3 BRA `(.L_x_43) ;  /* 0x00000000000cb947 */ /* 0x000fea0003800000 */
[----:B-----5:R-:W-:Y:S01]  /*2f90*/  FSETP.EQ.AND P2, PT, R23, RZ, PT ;  /* 0x000000ff1700720b */ /* 0x020fe20003f42000 */
[----:B------:R-:W-:-:S12]  /*2fa0*/  BRA `(.L_x_43) ;  /* 0x0000000000047947 */ /* 0x000fd80003800000 */
.L_x_42:
[----:B-----5:R-:W-:-:S13]  /*2fb0*/  FSETP.EQ.AND P2, PT, R23, RZ, PT ;  /* 0x000000ff1700720b */ /* 0x020fda0003f42000 */
.L_x_43:
[----:B------:R-:W-:Y:S05]  /*2fc0*/  BSYNC B0 ;  /* 0x0000000000007941 */ /* 0x000fea0003800000 */
.L_x_41:
[----:B------:R-:W-:-:S07]  /*2fd0*/  SEL R3, RZ, 0x1, P2 ;  /* 0x00000001ff037807 */ /* 0x000fce0001000000 */
.L_x_40:
[----:B------:R-:W-:Y:S04]  /*2fe0*/  BSSY B0, `(.L_x_44) ;  /* 0x0000007000007945 */ /* 0x000fe80003800000 */
[----:B------:R-:W-:Y:S05]  /*2ff0*/  @!P0 BRA `(.L_x_45) ;  /* 0x0000000000108947 */ /* 0x000fea0003800000 */
[----:B------:R-:W-:-:S13]  /*3000*/  LOP3.LUT P0, RZ, R22, 0xff, RZ, 0xc0, !PT ;  /* 0x000000ff16ff7812 */ /* 0x000fda000780c0ff */
[----:B------:R-:W-:Y:S05]  /*3010*/  @!P0 BRA `(.L_x_46) ;  /* 0x00000000000c8947 */ /* 0x000fea0003800000 */
[----:B-----5:R-:W-:Y:S01]  /*3020*/  FSETP.EQ.AND P1, PT, R23, RZ, PT ;  /* 0x000000ff1700720b */ /* 0x020fe20003f22000 */
[----:B------:R-:W-:-:S12]  /*3030*/  BRA `(.L_x_46) ;  /* 0x0000000000047947 */ /* 0x000fd80003800000 */
.L_x_45:
[----:B-----5:R-:W-:-:S13]  /*3040*/  FSETP.EQ.AND P1, PT, R23, RZ, PT ;  /* 0x000000ff1700720b */ /* 0x020fda0003f22000 */
.L_x_46:
[----:B------:R-:W-:Y:S05]  /*3050*/  BSYNC B0 ;  /* 0x0000000000007941 */ /* 0x000fea0003800000 */
.L_x_44:
[----:B------:R-:W-:Y:S01]  /*3060*/  PRMT R3, R3, 0x9910, RZ ;  /* 0x0000991003037816 */ /* 0x000fe200000000ff */
[----:B------:R-:W-:Y:S01]  /*3070*/  BSSY B0, `(.L_x_47) ;  /* 0x000003a000007945 */ /* 0x000fe20003800000 */
[----:B-12---:R-:W-:Y:S01]  /*3080*/  CS2R R4, SRZ ;  /* 0x0000000000047805 */ /* 0x006fe2000001ff00 */
[----:B------:R-:W-:Y:S01]  /*3090*/  IMAD.MOV.U32 R6, RZ, RZ, RZ ;  /* 0x000000ffff067224 */ /* 0x000fe200078e00ff */
[----:B------:R-:W-:Y:S01]  /*30a0*/  ISETP.NE.AND P0, PT, R3, RZ, PT ;  /* 0x000000ff0300720c */ /* 0x000fe20003f05270 */
[----:B------:R-:W-:-:S12]  /*30b0*/  IMAD.MOV.U32 R3, RZ, RZ, RZ ;  /* 0x000000ffff037224 */ /* 0x000fd800078e00ff */
[----:B------:R-:W-:Y:S05]  /*30c0*/  @!P0 BRA `(.L_x_48) ;  /* 0x0000000000d08947 */ /* 0x000fea0003800000 */
[----:B------:R-:W-:-:S13]  /*30d0*/  ISETP.NE.AND P3, PT, R58, 0x3, PT ;  /* 0x000000033a00780c */ /* 0x000fda0003f65270 */
[----:B------:R-:W-:Y:S05]  /*30e0*/  @!P3 BRA `(.L_x_49) ;  /* 0x000000000004b947 */ /* 0x000fea0003800000 */
[----:B------:R-:W-:Y:S01]  /*30f0*/  BPT.TRAP 0x1 ;  /* 0x000000040000795c */ /* 0x000fe20000300000 */
.L_x_49:
[----:B------:R-:W-:Y:S01]  /*3100*/  LEA R14, R62, UR50, 0x3 ;  /* 0x000000323e0e7c11 */ /* 0x000fe2000f8e18ff */
[----:B------:R-:W-:Y:S01]  /*3110*/  BSSY B1, `(.L_x_50) ;  /* 0x0000006000017945 */ /* 0x000fe20003800000 */
[----:B------:R-:W-:Y:S01]  /*3120*/  SHF.L.U32 R5, R59, 0x1f, RZ ;  /* 0x0000001f3b057819 */ /* 0x000fe200000006ff */
[----:B------:R-:W-:Y:S02]  /*3130*/  IMAD.MOV.U32 R3, RZ, RZ, RZ ;  /* 0x000000ffff037224 */ /* 0x000fe400078e00ff */
[----:B------:R-:W-:Y:S01]  /*3140*/  IMAD.MOV.U32 R4, RZ, RZ, RZ ;  /* 0x000000ffff047224 */ /* 0x000fe200078e00ff */
[----:B------:R-:W1:Y:S02]  /*3150*/  SYNCS.PHASECHK.TRANS64.TRYWAIT P2, [R14+URZ+0x110], R5 ;  /* 0x000110050e0075a7 */ /* 0x000e64000804017f */
[----:B-1----:R-:W-:Y:S05]  /*3160*/  @!P2 BRA `(.L_x_51) ;  /* 0x00000044004ca947 */ /* 0x002fea0003800000 */
.L_x_142:
[----:B------:R-:W-:Y:S05]  /*3170*/  BSYNC B1 ;  /* 0x0000000000017941 */ /* 0x000fea0003800000 */
.L_x_50:
[----:B------:R-:W-:Y:S01]  /*3180*/  BSSY B1, `(.L_x_52) ;  /* 0x0000017000017945 */ /* 0x000fe20003800000 */
[----:B-1----:R-:W-:Y:S02]  /*3190*/  IMAD.MOV.U32 R5, RZ, RZ, RZ ;  /* 0x000000ffff057224 */ /* 0x002fe400078e00ff */
[----:B------:R-:W-:Y:S01]  /*31a0*/  IMAD.MOV.U32 R6, RZ, RZ, RZ ;  /* 0x000000ffff067224 */ /* 0x000fe200078e00ff */
[----:B------:R-:W-:Y:S06]  /*31b0*/  @P1 BRA `(.L_x_53) ;  /* 0x00000000004c1947 */ /* 0x000fec0003800000 */
[----:B------:R-:W-:Y:S01]  /*31c0*/  SHF.R.U32.HI R4, RZ, 0x4, R18 ;  /* 0x00000004ff047819 */ /* 0x000fe20000011612 */
[----:B------:R-:W-:-:S03]  /*31d0*/  IMAD R3, R62, 0x1000, R57 ;  /* 0x000010003e037824 */ /* 0x000fc600078e0239 */
[----:B------:R-:W-:Y:S01]  /*31e0*/  LOP3.LUT P2, RZ, R4, 0x1, RZ, 0xc0, !PT ;  /* 0x0000000104ff7812 */ /* 0x000fe2000784c0ff */
[----:B------:R-:W-:Y:S01]  /*31f0*/  VIADD R4, R3, UR50 ;  /* 0x0000003203047c36 */ /* 0x000fe20008000000 */
[----:B------:R-:W-:Y:S03]  /*3200*/  LDS.U16 R6, [R3+UR50+0x300] ;  /* 0x0003003203067984 */ /* 0x000fe60008000400 */
[C---:B------:R-:W-:Y:S01]  /*3210*/  VIADD R5, R4.reuse, 0x200 ;  /* 0x0000020004057836 */ /* 0x040fe20000000000 */
[----:B------:R-:W-:Y:S01]  /*3220*/  LDS.U16 R7, [R3+UR50+0x208] ;  /* 0x0002083203077984 */ /* 0x000fe20008000400 */
[----:B------:R-:W-:-:S03]  /*3230*/  VIADD R8, R4, 0x210 ;  /* 0x0000021004087836 */ /* 0x000fc60000000000 */
[----:B------:R-:W-:Y:S03]  /*3240*/  LDS.U16 R4, [R3+UR50+0x308] ;  /* 0x0003083203047984 */ /* 0x000fe60008000400 */
[----:B------:R-:W-:Y:S02]  /*3250*/  @P2 VIADD R8, R5, 0xfffffff0 ;  /* 0xfffffff005082836 */ /* 0x000fe40000000000 */
[----:B------:R-:W1:Y:S04]  /*3260*/  LDS.U16 R5, [R3+UR50+0x200] ;  /* 0x0002003203057984 */ /* 0x000e680008000400 */
[----:B------:R-:W-:Y:S04]  /*3270*/  LDS.U16 R9, [R8+0x100] ;  /* 0x0001000008097984 */ /* 0x000fe80000000400 */
[----:B------:R-:W2:Y:S04]  /*3280*/  LDS.U16 R10, [R8] ;  /* 0x00000000080a7984 */ /* 0x000ea80000000400 */
[----:B------:R-:W-:Y:S04]  /*3290*/  LDS.U16 R11, [R8+0x108] ;  /* 0x00010800080b7984 */ /* 0x000fe80000000400 */
[----:B------:R-:W3:Y:S01]  /*32a0*/  LDS.U16 R12, [R8+0x8] ;  /* 0x00000800080c7984 */ /* 0x000ee20000000400 */
[----:B-1----:R-:W-:-:S02]  /*32b0*/  PRMT R6, R5, 0x5410, R6 ;  /* 0x0000541005067816 */ /* 0x002fc40000000006 */
[----:B------:R-:W-:Y:S02]  /*32c0*/  PRMT R5, R7, 0x5410, R4 ;  /* 0x0000541007057816 */ /* 0x000fe40000000004 */
[----:B--2---:R-:W-:Y:S02]  /*32d0*/  PRMT R4, R10, 0x5410, R9 ;  /* 0x000054100a047816 */ /* 0x004fe40000000009 */
[----:B---3--:R-:W-:-:S07]  /*32e0*/  PRMT R3, R12, 0x5410, R11 ;  /* 0x000054100c037816 */ /* 0x008fce000000000b */
.L_x_53:
[----:B------:R-:W-:Y:S05]  /*32f0*/  BSYNC B1 ;  /* 0x0000000000017941 */ /* 0x000fea0003800000 */
.L_x_52:
[----:B------:R-:W-:Y:S01]  /*3300*/  @!PT LDS RZ, [RZ] ;  /* 0x00000000fffff984 */ /* 0x000fe20000000800 */
[----:B------:R-:W-:Y:S01]  /*3310*/  @!PT LDS RZ, [RZ] ;  /* 0x00000000fffff984 */ /* 0x000fe20000000800 */
[----:B------:R-:W-:Y:S01]  /*3320*/  @!PT LDS RZ, [RZ] ;  /* 0x00000000fffff984 */ /* 0x000fe20000000800 */
[----:B------:R-:W-:Y:S01]  /*3330*/  @!PT LDS RZ, [RZ] ;  /* 0x00000000fffff984 */ /* 0x000fe20000000800 */
[----:B------:R1:W-:Y:S06]  /*3340*/  MEMBAR.ALL.CTA ;  /* 0x0000000000007992 */ /* 0x0003ec0000008000 */
[----:B-1----:R-:W1:Y:S01]  /*3350*/  FENCE.VIEW.ASYNC.S ;  /* 0x00000000000073c6 */ /* 0x002e620000000000 */
[----:B------:R-:W-:Y:S05]  /*3360*/  @!P3 BRA `(.L_x_54) ;  /* 0x000000000004b947 */ /* 0x000fea0003800000 */
[----:B------:R-:W-:Y:S01]  /*3370*/  BPT.TRAP 0x1 ;  /* 0x000000040000795c */ /* 0x000fe20000300000 */
.L_x_54:
[----:B------:R-:W2:Y:S01]  /*3380*/  S2R R8, SR_CgaCtaId ;  /* 0x0000000000087919 */ /* 0x000ea20000008800 */
[----:B------:R-:W-:Y:S02]  /*3390*/  VIADD R7, R14, 0x120 ;  /* 0x000001200e077836 */ /* 0x000fe40000000000 */
[----:B------:R-:W-:-:S05]  /*33a0*/  VIADD R62, R62, 0x1 ;  /* 0x000000013e3e7836 */ /* 0x000fca0000000000 */
[----:B------:R-:W-:-:S04]  /*33b0*/  ISETP.NE.AND P2, PT, R62, 0x2, PT ;  /* 0x000000023e00780c */ /* 0x000fc80003f45270 */
[----:B------:R-:W-:Y:S02]  /*33c0*/  SEL R62, R62, RZ, P2 ;  /* 0x000000ff3e3e7207 */ /* 0x000fe40001000000 */
[----:B--2---:R-:W-:Y:S02]  /*33d0*/  PRMT R7, R8, 0x654, R7 ;  /* 0x0000065408077816 */ /* 0x004fe40000000007 */
[----:B------:R-:W-:Y:S02]  /*33e0*/  SEL R8, RZ, 0x1, P2 ;  /* 0x00000001ff087807 */ /* 0x000fe40001000000 */
[----:B-1----:R1:W-:Y:S02]  /*33f0*/  SYNCS.ARRIVE.TRANS64.RED.A1T0 RZ, [R7+URZ], RZ ;  /* 0x000000ff07ff79a7 */ /* 0x0023e4000810043f */
[----:B------:R-:W-:-:S07]  /*3400*/  LOP3.LUT R59, R59, R8, RZ, 0x3c, !PT ;  /* 0x000000083b3b7212 */ /* 0x000fce00078e3cff */
.L_x_48:
[----:B------:R-:W-:Y:S05]  /*3410*/  BSYNC B0 ;  /* 0x0000000000007941 */ /* 0x000fea0003800000 */
.L_x_47:
[-C--:B-1----:R-:W-:Y:S01]  /*3420*/  F2FP.F16.E4M3.UNPACK_B R7, R6.reuse ;  /* 0x00000006ff07723e */ /* 0x082fe200020006ff */
[C---:B-----5:R-:W-:Y:S01]  /*3430*/  FMUL R12, R56.reuse, R91 ;  /* 0x0000005b380c7220 */ /* 0x060fe20000400000 */
[----:B------:R-:W-:Y:S01]  /*3440*/  F2FP.F16.E4M3.UNPACK_B R8, R6.H1 ;  /* 0x00000006ff08723e */ /* 0x000fe200030006ff */
[C---:B------:R-:W-:Y:S01]  /*3450*/  FMUL R94, R56.reuse, R94 ;  /* 0x0000005e385e7220 */ /* 0x040fe20000400000 */
[----:B------:R-:W-:Y:S01]  /*3460*/  SHF.R.U32.HI R9, RZ, 0x4, R18 ;  /* 0x00000004ff097819 */ /* 0x000fe20000011612 */
[--C-:B------:R-:W-:Y:S02]  /*3470*/  HADD2.F32 R10, -RZ, R7.reuse.H0_H0 ;  /* 0x20000007ff0a7230 */ /* 0x100fe40000004100 */
[C---:B------:R-:W-:Y:S01]  /*3480*/  FMUL R89, R56.reuse, R89 ;  /* 0x0000005938597220 */ /* 0x040fe20000400000 */
[C---:B------:R-:W-:Y:S01]  /*3490*/  FMUL R24, R56.reuse, R87 ;  /* 0x0000005738187220 */ /* 0x040fe20000400000 */
[----:B------:R-:W-:Y:S01]  /*34a0*/  LOP3.LUT P3, RZ, R9, 0x1, RZ, 0xc0, !PT ;  /* 0x0000000109ff7812 */ /* 0x000fe2000786c0ff */
[----:B------:R-:W-:Y:S01]  /*34b0*/  FMUL R9, R56, R92 ;  /* 0x0000005c38097220 */ /* 0x000fe20000400000 */
[----:B------:R-:W-:Y:S01]  /*34c0*/  FFMA R11, R23, R10, R12 ;  /* 0x0000000a170b7223 */ /* 0x000fe2000000000c */
[----:B------:R-:W-:Y:S01]  /*34d0*/  HADD2.F32 R10, -RZ, R7.H1_H1 ;  /* 0x30000007ff0a7230 */ /* 0x000fe20000004100 */
[----:B------:R-:W-:Y:S01]  /*34e0*/  F2FP.F16.E4M3.UNPACK_B R7, R5 ;  /* 0x00000005ff07723e */ /* 0x000fe200020006ff */
[----:B------:R-:W-:-:S02]  /*34f0*/  HADD2.F32 R12, -RZ, R8.H0_H0 ;  /* 0x20000008ff0c7230 */ /* 0x000fc40000004100 */
[C---:B------:R-:W-:Y:S01]  /*3500*/  FMUL R88, R56.reuse, R88 ;  /* 0x0000005838587220 */ /* 0x040fe20000400000 */
[----:B------:R-:W-:Y:S02]  /*3510*/  HADD2.F32 R8, -RZ, R8.H1_H1 ;  /* 0x30000008ff087230 */ /* 0x000fe40000004100 */
[C---:B------:R-:W-:Y:S01]  /*3520*/  FFMA R94, R23.reuse, R10, R94 ;  /* 0x0000000a175e7223 */ /* 0x040fe2000000005e */
[--C-:B------:R-:W-:Y:S02]  /*3530*/  HADD2.F32 R10, -RZ, R7.reuse.H0_H0 ;  /* 0x20000007ff0a7230 */ /* 0x100fe40000004100 */
[C---:B------:R-:W-:Y:S01]  /*3540*/  FFMA R89, R23.reuse, R12, R89 ;  /* 0x0000000c17597223 */ /* 0x040fe20000000059 */
[----:B------:R-:W-:Y:S02]  /*3550*/  HADD2.F32 R12, -RZ, R7.H1_H1 ;  /* 0x30000007ff0c7230 */ /* 0x000fe40000004100 */
[C---:B------:R-:W-:Y:S01]  /*3560*/  FFMA R20, R23.reuse, R8, R9 ;  /* 0x0000000817147223 */ /* 0x040fe20000000009 */
[C---:B------:R-:W-:Y:S01]  /*3570*/  FMUL R9, R56.reuse, R90 ;  /* 0x0000005a38097220 */ /* 0x040fe20000400000 */
[----:B------:R-:W-:Y:S01]  /*3580*/  F2FP.F16.E4M3.UNPACK_B R7, R4 ;  /* 0x00000004ff07723e */ /* 0x000fe200020006ff */
[C---:B------:R-:W-:Y:S01]  /*3590*/  FFMA R24, R23.reuse, R10, R24 ;  /* 0x0000000a17187223 */ /* 0x040fe20000000018 */
[----:B------:R-:W-:Y:S01]  /*35a0*/  F2FP.F16.E4M3.UNPACK_B R8, R5.H1 ;  /* 0x00000005ff08723e */ /* 0x000fe200030006ff */
[----:B------:R-:W-:Y:S01]  /*35b0*/  FFMA R13, R23, R12, R9 ;  /* 0x0000000c170d7223 */ /* 0x000fe20000000009 */
[----:B------:R-:W-:Y:S01]  /*35c0*/  FMUL R9, R56, R86 ;  /* 0x0000005638097220 */ /* 0x000fe20000400000 */
[----:B------:R-:W-:-:S02]  /*35d0*/  HADD2.F32 R12, -RZ, R7.H1_H1 ;  /* 0x30000007ff0c7230 */ /* 0x000fc40000004100 */
[C---:B------:R-:W-:Y:S01]  /*35e0*/  FMUL R83, R56.reuse, R83 ;  /* 0x0000005338537220 */ /* 0x040fe20000400000 */
[--C-:B------:R-:W-:Y:S02]  /*35f0*/  HADD2.F32 R14, -RZ, R8.reuse.H0_H0 ;  /* 0x20000008ff0e7230 */ /* 0x100fe40000004100 */
[C---:B------:R-:W-:Y:S01]  /*3600*/  FMUL R21, R56.reuse, R84 ;  /* 0x0000005438157220 */ /* 0x040fe20000400000 */
[----:B------:R-:W-:Y:S02]  /*3610*/  HADD2.F32 R8, -RZ, R8.H1_H1 ;  /* 0x30000008ff087230 */ /* 0x000fe40000004100 */
[C---:B------:R-:W-:Y:S01]  /*3620*/  FFMA R26, R23.reuse, R12, R9 ;  /* 0x0000000c171a7223 */ /* 0x040fe20000000009 */
[----:B------:R-:W-:Y:S01]  /*3630*/  HADD2.F32 R10, -RZ, R7.H0_H0 ;  /* 0x20000007ff0a7230 */ /* 0x000fe20000004100 */
[----:B------:R-:W-:Y:S01]  /*3640*/  F2FP.F16.E4M3.UNPACK_B R7, R4.H1 ;  /* 0x00000004ff07723e */ /* 0x000fe200030006ff */
[----:B------:R-:W-:Y:S01]  /*3650*/  FMUL R79, R56, R79 ;  /* 0x0000004f384f7220 */ /* 0x000fe20000400000 */
[----:B------:R-:W-:Y:S01]  /*3660*/  F2FP.F16.E4M3.UNPACK_B R9, R3 ;  /* 0x00000003ff09723e */ /* 0x000fe200020006ff */
[C---:B------:R-:W-:Y:S01]  /*3670*/  FFMA R15, R23.reuse, R8, R88 ;  /* 0x00000008170f7223 */ /* 0x040fe20000000058 */
[----:B------:R-:W-:Y:S01]  /*3680*/  FFMA R83, R23, R10, R83 ;  /* 0x0000000a17537223 */ /* 0x000fe20000000053 */
[----:B------:R-:W-:-:S02]  /*3690*/  HADD2.F32 R8, -RZ, R7.H0_H0 ;  /* 0x20000007ff087230 */ /* 0x000fc40000004100 */
[C---:B------:R-:W-:Y:S01]  /*36a0*/  FMUL R28, R56.reuse, R81 ;  /* 0x00000051381c7220 */ /* 0x040fe20000400000 */
[----:B------:R-:W-:Y:S01]  /*36b0*/  HADD2.F32 R10, -RZ, R7.H1_H1 ;  /* 0x30000007ff0a7230 */ /* 0x000fe20000004100 */
[----:B------:R-:W-:Y:S01]  /*36c0*/  F2FP.F16.E4M3.UNPACK_B R7, R3.H1 ;  /* 0x00000003ff07723e */ /* 0x000fe200030006ff */
[----:B------:R-:W-:Y:S02]  /*36d0*/  HADD2.F32 R12, -RZ, R9.H0_H0 ;  /* 0x20000009ff0c7230 */ /* 0x000fe40000004100 */
[C---:B------:R-:W-:Y:S01]  /*36e0*/  FFMA R28, R23.reuse, R8, R28 ;  /* 0x00000008171c7223 */ /* 0x040fe2000000001c */
[----:B------:R-:W-:Y:S01]  /*36f0*/  FMUL R85, R56, R85 ;  /* 0x0000005538557220 */ /* 0x000fe20000400000 */
[C---:B------:R-:W-:Y:S01]  /*3700*/  FFMA R21, R23.reuse, R10, R21 ;  /* 0x0000000a17157223 */ /* 0x040fe20000000015 */
[--C-:B------:R-:W-:Y:S02]  /*3710*/  HADD2.F32 R10, -RZ, R7.reuse.H0_H0 ;  /* 0x20000007ff0a7230 */ /* 0x100fe40000004100 */
[----:B------:R-:W-:Y:S01]  /*3720*/  FFMA R79, R23, R12, R79 ;  /* 0x0000000c174f7223 */ /* 0x000fe2000000004f */
[----:B------:R-:W-:Y:S01]  /*3730*/  HADD2.F32 R12, -RZ, R7.H1_H1 ;  /* 0x30000007ff0c7230 */ /* 0x000fe20000004100 */
[----:B------:R-:W-:Y:S01]  /*3740*/  LOP3.LUT R7, R18, 0xff, RZ, 0xc0, !PT ;  /* 0x000000ff12077812 */ /* 0x000fe200078ec0ff */
[----:B------:R-:W-:-:S02]  /*3750*/  HADD2.F32 R8, -RZ, R9.H1_H1 ;  /* 0x30000009ff087230 */ /* 0x000fc40000004100 */
[C---:B------:R-:W-:Y:S01]  /*3760*/  FMUL R82, R56.reuse, R82 ;  /* 0x0000005238527220 */ /* 0x040fe20000400000 */
[C---:B------:R-:W-:Y:S01]  /*3770*/  FMUL R77, R56.reuse, R77 ;  /* 0x0000004d384d7220 */ /* 0x040fe20000400000 */
[----:B------:R-:W-:Y:S01]  /*3780*/  FMUL R9, R56, R80 ;  /* 0x0000005038097220 */ /* 0x000fe20000400000 */
[----:B------:R-:W-:Y:S02]  /*3790*/  VIADD R7, R7, 0x1f ;  /* 0x0000001f07077836 */ /* 0x000fe40000000000 */
[C---:B------:R-:W-:Y:S01]  /*37a0*/  FFMA R14, R23.reuse, R14, R85 ;  /* 0x0000000e170e7223 */ /* 0x040fe20000000055 */
[C---:B------:R-:W-:Y:S01]  /*37b0*/  FFMA R8, R23.reuse, R8, R82 ;  /* 0x0000000817087223 */ /* 0x040fe20000000052 */
[C---:B------:R-:W-:Y:S01]  /*37c0*/  FFMA R10, R23.reuse, R10, R77 ;  /* 0x0000000a170a7223 */ /* 0x040fe2000000004d */
[----:B------:R-:W-:Y:S01]  /*37d0*/  FFMA R9, R23, R12, R9 ;  /* 0x0000000c17097223 */ /* 0x000fe20000000009 */
[----:B------:R-:W-:Y:S01]  /*37e0*/  ISETP.GT.U32.AND P2, PT, R7, 0x3e, PT ;  /* 0x0000003e0700780c */ /* 0x000fe20003f44070 */
[----:B------:R-:W-:Y:S01]  /*37f0*/  IMAD.MOV.U32 R7, RZ, RZ, 0x10 ;  /* 0x00000010ff077424 */ /* 0x000fe200078e00ff */
[----:B------:R-:W-:-:S02]  /*3800*/  F2FP.SATFINITE.E4M3.F32.PACK_AB_MERGE_C R14, R15, R14, RZ ;  /* 0x0000000e0f0e723e */ /* 0x000fc400048070ff */
[----:B------:R-:W-:Y:S02]  /*3810*/  F2FP.SATFINITE.E4M3.F32.PACK_AB_MERGE_C R94, R94, R11, RZ ;  /* 0x0000000b5e5e723e */ /* 0x000fe400048070ff */
[----:B------:R-:W-:Y:S02]  /*3820*/  SEL R7, R7, 0xfffffff0, !P3 ;  /* 0xfffffff007077807 */ /* 0x000fe40005800000 */
[----:B------:R-:W-:Y:S02]  /*3830*/  F2FP.SATFINITE.E4M3.F32.PACK_AB_MERGE_C R20, R20, R89, RZ ;  /* 0x000000591414723e */ /* 0x000fe400048070ff */
[----:B------:R-:W-:Y:S01]  /*3840*/  F2FP.SATFINITE.E4M3.F32.PACK_AB_MERGE_C R24, R13, R24, RZ ;  /* 0x000000180d18723e */ /* 0x000fe200048070ff */
[----:B------:R-:W-:Y:S01]  /*3850*/  IMAD.IADD R15, R60, 0x1, R7 ;  /* 0x000000013c0f7824 */ /* 0x000fe200078e0207 */
[----:B------:R-:W-:Y:S02]  /*3860*/  F2FP.SATFINITE.E4M3.F32.PACK_AB_MERGE_C R26, R26, R83, RZ ;  /* 0x000000531a1a723e */ /* 0x000fe400048070ff */
[----:B------:R-:W-:-:S02]  /*3870*/  F2FP.SATFINITE.E4M3.F32.PACK_AB_MERGE_C R28, R21, R28, RZ ;  /* 0x0000001c151c723e */ /* 0x000fc400048070ff */
[----:B------:R-:W-:Y:S02]  /*3880*/  F2FP.SATFINITE.E4M3.F32.PACK_AB_MERGE_C R8, R8, R79, RZ ;  /* 0x0000004f0808723e */ /* 0x000fe400048070ff */
[----:B------:R-:W-:Y:S01]  /*3890*/  F2FP.SATFINITE.E4M3.F32.PACK_AB_MERGE_C R10, R9, R10, RZ ;  /* 0x0000000a090a723e */ /* 0x000fe200048070ff */
[----:B------:R-:W-:Y:S06]  /*38a0*/  @P2 BRA `(.L_x_55) ;  /* 0x0000000000042947 */ /* 0x000fec0003800000 */
[----:B------:R-:W-:-:S04]  /*38b0*/  DEPBAR.LE SB0, 0x1 ;  /* 0x000080400000791a */ /* 0x000fc80000000000 */
.L_x_55:
[----:B------:R-:W-:Y:S05]  /*38c0*/  WARPSYNC.ALL ;  /* 0x0000000000007948 */ /* 0x000fea0003800000 */
[----:B------:R-:W-:Y:S06]  /*38d0*/  BAR.SYNC.DEFER_BLOCKING 0x1, 0x100 ;  /* 0x0044000000007b1d */ /* 0x000fec0000010000 */
[----:B------:R-:W-:Y:S01]  /*38e0*/  BSSY B0, `(.L_x_56) ;  /* 0x0000016000007945 */ /* 0x000fe20003800000 */
[----:B------:R1:W-:Y:S04]  /*38f0*/  STS.U16 [R57+UR50+0x2200], R94 ;  /* 0x0022005e39007988 */ /* 0x0003e80008000432 */
[----:B------:R1:W-:Y:S04]  /*3900*/  STS.U16 [R57+UR50+0x2300], R20 ;  /* 0x0023001439007988 */ /* 0x0003e80008000432 */
[----:B------:R1:W-:Y:S04]  /*3910*/  STS.U16 [R57+UR50+0x2208], R24 ;  /* 0x0022081839007988 */ /* 0x0003e80008000432 */
[----:B------:R1:W-:Y:S04]  /*3920*/  STS.U16 [R57+UR50+0x2308], R14 ;  /* 0x0023080e39007988 */ /* 0x0003e80008000432 */
[----:B------:R1:W-:Y:S04]  /*3930*/  STS.U16 [R15+0x2200], R26 ;  /* 0x0022001a0f007388 */ /* 0x0003e80000000400 */
[----:B------:R1:W-:Y:S04]  /*3940*/  STS.U16 [R15+0x2300], R28 ;  /* 0x0023001c0f007388 */ /* 0x0003e80000000400 */
[----:B------:R1:W-:Y:S04]  /*3950*/  STS.U16 [R15+0x2208], R8 ;  /* 0x002208080f007388 */ /* 0x0003e80000000400 */
[----:B------:R1:W-:Y:S01]  /*3960*/  STS.U16 [R15+0x2308], R10 ;  /* 0x0023080a0f007388 */ /* 0x0003e20000000400 */
[----:B------:R-:W-:Y:S01]  /*3970*/  @!PT LDS RZ, [RZ] ;  /* 0x00000000fffff984 */ /* 0x000fe20000000800 */
[----:B------:R-:W-:Y:S01]  /*3980*/  @!PT LDS RZ, [RZ] ;  /* 0x00000000fffff984 */ /* 0x000fe20000000800 */
[----:B------:R-:W-:Y:S01]  /*3990*/  @!PT LDS RZ, [RZ] ;  /* 0x00000000fffff984 */ /* 0x000fe20000000800 */
[----:B------:R-:W-:Y:S01]  /*39a0*/  @!PT LDS RZ, [RZ] ;  /* 0x00000000fffff984 */ /* 0x000fe20000000800 */
[----:B------:R2:W-:Y:S06]  /*39b0*/  MEMBAR.ALL.CTA ;  /* 0x0000000000007992 */ /* 0x0005ec0000008000 */
[----:B--2---:R-:W2:Y:S02]  /*39c0*/  FENCE.VIEW.ASYNC.S ;  /* 0x00000000000073c6 */ /* 0x004ea40000000000 */
[----:B--2---:R-:W-:Y:S06]  /*39d0*/  BAR.SYNC.DEFER_BLOCKING 0x1, 0x100 ;  /* 0x0044000000007b1d */ /* 0x004fec0000010000 */
[----:B-1----:R-:W-:Y:S05]  /*39e0*/  @P2 BRA `(.L_x_57) ;  /* 0x0000000000142947 */ /* 0x002fea0003800000 */
[----:B------:R-:W-:Y:S02]  /*39f0*/  UIADD3 UR4, UP0, UR48, 0x4f0, URZ ;  /* 0x000004f030047890 */ /* 0x000fe4000ff1e03f */
[----:B------:R-:W-:Y:S02]  /*3a00*/  UIADD3 UR44, UR50, 0x2200, URZ ;  /* 0x00002200322c7890 */ /* 0x000fe4000fffe03f */
[----:B------:R-:W-:-:S09]  /*3a10*/  UIADD3.X UR5, URZ, UR49, URZ, UP0, !UPT ;  /* 0x000000313f057290 */ /* 0x000fd200087fe43f */
[----:B------:R1:W-:Y:S02]  /*3a20*/  UTMASTG.3D [UR44], [UR4] ;  /* 0x0000002c040073b5 */ /* 0x0003e40008010000 */
[----:B-1----:R0:W-:Y:S02]  /*3a30*/  UTMACMDFLUSH ;  /* 0x00000000000079b7 */ /* 0x0021e40000000000 */
.L_x_57:
[----:B------:R-:W-:Y:S05]  /*3a40*/  BSYNC B0 ;  /* 0x0000000000007941 */ /* 0x000fea0003800000 */
.L_x_56:
[----:B------:R-:W-:Y:S04]  /*3a50*/  BSSY B0, `(.L_x_58) ;  /* 0x000002e000007945 */ /* 0x000fe80003800000 */
[----:B------:R-:W-:Y:S05]  /*3a60*/  @!P0 BRA `(.L_x_59) ;  /* 0x0000000000b08947 */ /* 0x000fea0003800000 */
[----:B------:R-:W-:-:S13]  /*3a70*/  ISETP.NE.AND P3, PT, R58, 0x3, PT ;  /* 0x000000033a00780c */ /* 0x000fda0003f65270 */
[----:B------:R-:W-:Y:S05]  /*3a80*/  @!P3 BRA `(.L_x_60) ;  /* 0x000000000004b947 */ /* 0x000fea0003800000 */
[----:B------:R-:W-:Y:S01]  /*3a90*/  BPT.TRAP 0x1 ;  /* 0x000000040000795c */ /* 0x000fe20000300000 */
.L_x_60:
[----:B------:R-:W-:Y:S01]  /*3aa0*/  LEA R12, R62, UR50, 0x3 ;  /* 0x000000323e0c7c11 */ /* 0x000fe2000f8e18ff */
[----:B------:R-:W-:Y:S01]  /*3ab0*/  BSSY B1, `(.L_x_61) ;  /* 0x0000004000017945 */ /* 0x000fe20003800000 */
[----:B------:R-:W-:-:S04]  /*3ac0*/  SHF.L.U32 R9, R59, 0x1f, RZ ;  /* 0x0000001f3b097819 */ /* 0x000fc800000006ff */
[----:B------:R-:W1:Y:S02]  /*3ad0*/  SYNCS.PHASECHK.TRANS64.TRYWAIT P0, [R12+URZ+0x110], R9 ;  /* 0x000110090c0075a7 */ /* 0x000e64000800017f */
[----:B-1----:R-:W-:Y:S05]  /*3ae0*/  @!P0 BRA `(.L_x_62) ;  /* 0x0000003c00008947 */ /* 0x002fea0003800000 */
.L_x_143:
[----:B------:R-:W-:Y:S05]  /*3af0*/  BSYNC B1 ;  /* 0x0000000000017941 */ /* 0x000fea0003800000 */
.L_x_61:
[----:B------:R-:W-:Y:S04]  /*3b00*/  BSSY B1, `(.L_x_63) ;  /* 0x0000011000017945 */ /* 0x000fe80003800000 */
[----:B------:R-:W-:Y:S05]  /*3b10*/  @P1 BRA `(.L_x_64) ;  /* 0x00000000003c1947 */ /* 0x000fea0003800000 */
[----:B------:R-:W-:-:S04]  /*3b20*/  IMAD R13, R62, 0x1000, R57 ;  /* 0x000010003e0d7824 */ /* 0x000fc800078e0239 */
[----:B------:R-:W-:Y:S01]  /*3b30*/  VIADD R4, R13, UR50 ;  /* 0x000000320d047c36 */ /* 0x000fe20008000000 */
[----:B------:R-:W-:Y:S03]  /*3b40*/  LDS.U16 R6, [R13+UR50+0x300] ;  /* 0x000300320d067984 */ /* 0x000fe60008000400 */
[----:B------:R-:W-:Y:S01]  /*3b50*/  IMAD.IADD R11, R4, 0x1, R7 ;  /* 0x00000001040b7824 */ /* 0x000fe200078e0207 */
[----:B------:R-:W2:Y:S04]  /*3b60*/  LDS.U16 R3, [R13+UR50+0x200] ;  /* 0x000200320d037984 */ /* 0x000ea80008000400 */
[----:B------:R-:W-:Y:S04]  /*3b70*/  LDS.U16 R5, [R13+UR50+0x308] ;  /* 0x000308320d057984 */ /* 0x000fe80008000400 */
[----:B------:R-:W3:Y:S04]  /*3b80*/  LDS.U16 R4, [R13+UR50+0x208] ;  /* 0x000208320d047984 */ /* 0x000ee80008000400 */
[----:B------:R-:W-:Y:S04]  /*3b90*/  LDS.U16 R7, [R11+0x300] ;  /* 0x000300000b077984 */ /* 0x000fe80000000400 */
[----:B------:R-:W4:Y:S04]  /*3ba0*/  LDS.U16 R8, [R11+0x200] ;  /* 0x000200000b087984 */ /* 0x000f280000000400 */
[----:B-1----:R-:W-:Y:S04]  /*3bb0*/  LDS.U16 R9, [R11+0x308] ;  /* 0x000308000b097984 */ /* 0x002fe80000000400 */
[----:B------:R-:W1:Y:S01]  /*3bc0*/  LDS.U16 R10, [R11+0x208] ;  /* 0x000208000b0a7984 */ /* 0x000e620000000400 */
[----:B--2---:R-:W-:-:S02]  /*3bd0*/  PRMT R6, R3, 0x5410, R6 ;  /* 0x0000541003067816 */ /* 0x004fc40000000006 */
[----:B---3--:R-:W-:Y:S02]  /*3be0*/  PRMT R5, R4, 0x5410, R5 ;  /* 0x0000541004057816 */ /* 0x008fe40000000005 */
[----:B----4-:R-:W-:Y:S02]  /*3bf0*/  PRMT R4, R8, 0x5410, R7 ;  /* 0x0000541008047816 */ /* 0x010fe40000000007 */
[----:B-1----:R-:W-:-:S07]  /*3c00*/  PRMT R3, R10, 0x5410, R9 ;  /* 0x000054100a037816 */ /* 0x002fce0000000009 */
.L_x_64:
[----:B------:R-:W-:Y:S05]  /*3c10*/  BSYNC B1 ;  /* 0x0000000000017941 */ /* 0x000fea0003800000 */
.L_x_63:
[----:B------:R-:W-:Y:S01]  /*3c20*/  @!PT LDS RZ, [RZ] ;  /* 0x00000000fffff984 */ /* 0x000fe20000000800 */
[----:B------:R-:W-:Y:S01]  /*3c30*/  @!PT LDS RZ, [RZ] ;  /* 0x00000000fffff984 */ /* 0x000fe20000000800 */
[----:B------:R-:W-:Y:S01]  /*3c40*/  @!PT LDS RZ, [RZ] ;  /* 0x00000000fffff984 */ /* 0x000fe20000000800 */
[----:B------:R-:W-:Y:S01]  /*3c50*/  @!PT LDS RZ, [RZ] ;  /* 0x00000000fffff984 */ /* 0x000fe20000000800 */
[----:B------:R2:W-:Y:S06]  /*3c60*/  MEMBAR.ALL.CTA ;  /* 0x0000000000007992 */ /* 0x0005ec0000008000 */
[----:B--2---:R-:W2:Y:S01]  /*3c70*/  FENCE.VIEW.ASYNC.S ;  /* 0x00000000000073c6 */ /* 0x004ea20000000000 */
[----:B------:R-:W-:Y:S05]  /*3c80*/  @!P3 BRA `(.L_x_65) ;  /* 0x000000000004b947 */ /* 0x000fea0003800000 */
[----:B------:R-:W-:Y:S01]  /*3c90*/  BPT.TRAP 0x1 ;  /* 0x000000040000795c */ /* 0x000fe20000300000 */
.L_x_65:
[----:B------:R-:W3:Y:S01]  /*3ca0*/  S2R R8, SR_CgaCtaId ;  /* 0x0000000000087919 */ /* 0x000ee20000008800 */
[----:B------:R-:W-:Y:S02]  /*3cb0*/  VIADD R7, R12, 0x120 ;  /* 0x000001200c077836 */ /* 0x000fe40000000000 */
[----:B------:R-:W-:-:S05]  /*3cc0*/  VIADD R62, R62, 0x1 ;  /* 0x000000013e3e7836 */ /* 0x000fca0000000000 */
[----:B------:R-:W-:-:S04]  /*3cd0*/  ISETP.NE.AND P0, PT, R62, 0x2, PT ;  /* 0x000000023e00780c */ /* 0x000fc80003f05270 */
[----:B------:R-:W-:Y:S02]  /*3ce0*/  SEL R62, R62, RZ, P0 ;  /* 0x000000ff3e3e7207 */ /* 0x000fe40000000000 */
[----:B---3--:R-:W-:Y:S02]  /*3cf0*/  PRMT R7, R8, 0x654, R7 ;  /* 0x0000065408077816 */ /* 0x008fe40000000007 */
[----:B------:R-:W-:Y:S02]  /*3d00*/  SEL R8, RZ, 0x1, P0 ;  /* 0x00000001ff087807 */ /* 0x000fe40000000000 */
[----:B--2---:R2:W-:Y:S02]  /*3d10*/  SYNCS.ARRIVE.TRANS64.RED.A1T0 RZ, [R7+URZ], RZ ;  /* 0x000000ff07ff79a7 */ /* 0x0045e4000810043f */
[----:B------:R-:W-:-:S07]  /*3d20*/  LOP3.LUT R59, R59, R8, RZ, 0x3c, !PT ;  /* 0x000000083b3b7212 */ /* 0x000fce00078e3cff */
.L_x_59:
[----:B------:R-:W-:Y:S05]  /*3d30*/  BSYNC B0 ;  /* 0x0000000000007941 */ /* 0x000fea0003800000 */
.L_x_58:
[-C--:B--2---:R-:W-:Y:S01]  /*3d40*/  F2FP.F16.E4M3.UNPACK_B R7, R6.reuse ;  /* 0x00000006ff07723e */ /* 0x084fe200020006ff */
[C---:B------:R-:W-:Y:S01]  /*3d50*/  FMUL R14, R56.reuse, R75 ;  /* 0x0000004b380e7220 */ /* 0x040fe20000400000 */
[----:B------:R-:W-:Y:S01]  /*3d60*/  F2FP.F16.E4M3.UNPACK_B R6, R6.H1 ;  /* 0x00000006ff06723e */ /* 0x000fe200030006ff */
[C---:B-1----:R-:W-:Y:S01]  /*3d70*/  FMUL R9, R56.reuse, R78 ;  /* 0x0000004e38097220 */ /* 0x042fe20000400000 */
[C---:B------:R-:W-:Y:S01]  /*3d80*/  FMUL R76, R56.reuse, R76 ;  /* 0x0000004c384c7220 */ /* 0x040fe20000400000 */
[--C-:B------:R-:W-:Y:S02]  /*3d90*/  HADD2.F32 R8, -RZ, R7.reuse.H0_H0 ;  /* 0x20000007ff087230 */ /* 0x100fe40000004100 */
[----:B------:R-:W-:Y:S01]  /*3da0*/  FMUL R71, R56, R71 ;  /* 0x0000004738477220 */ /* 0x000fe20000400000 */
[----:B------:R-:W-:Y:S01]  /*3db0*/  HADD2.F32 R10, -RZ, R7.H1_H1 ;  /* 0x30000007ff0a7230 */ /* 0x000fe20000004100 */
[----:B------:R-:W-:Y:S01]  /*3dc0*/  F2FP.F16.E4M3.UNPACK_B R7, R5 ;  /* 0x00000005ff07723e */ /* 0x000fe200020006ff */
[----:B------:R-:W-:-:S02]  /*3dd0*/  HADD2.F32 R12, -RZ, R6.H0_H0 ;  /* 0x20000006ff0c7230 */ /* 0x000fc40000004100 */
[C---:B------:R-:W-:Y:S01]  /*3de0*/  FFMA R14, R23.reuse, R8, R14 ;  /* 0x00000008170e7223 */ /* 0x040fe2000000000e */
[----:B------:R-:W-:Y:S02]  /*3df0*/  HADD2.F32 R6, -RZ, R6.H1_H1 ;  /* 0x30000006ff067230 */ /* 0x000fe40000004100 */
[C---:B------:R-:W-:Y:S01]  /*3e00*/  FFMA R9, R23.reuse, R10, R9 ;  /* 0x0000000a17097223 */ /* 0x040fe20000000009 */
[--C-:B------:R-:W-:Y:S01]  /*3e10*/  HADD2.F32 R8, -RZ, R7.reuse.H0_H0 ;  /* 0x20000007ff087230 */ /* 0x100fe20000004100 */
[----:B------:R-:W-:Y:S01]  /*3e20*/  F2FP.F16.E4M3.UNPACK_B R5, R5.H1 ;  /* 0x00000005ff05723e */ /* 0x000fe200030006ff */
[----:B------:R-:W-:Y:S02]  /*3e30*/  HADD2.F32 R10, -RZ, R7.H1_H1 ;  /* 0x30000007ff0a7230 */ /* 0x000fe40000004100 */
[----:B------:R-:W-:Y:S01]  /*3e40*/  FMUL R7, R56, R74 ;  /* 0x0000004a38077220 */ /* 0x000fe20000400000 */
[C---:B------:R-:W-:Y:S01]  /*3e50*/  FFMA R11, R23.reuse, R6, R76 ;  /* 0x00000006170b7223 */ /* 0x040fe2000000004c */
[----:B------:R-:W-:Y:S01]  /*3e60*/  FFMA R71, R23, R8, R71 ;  /* 0x0000000817477223 */ /* 0x000fe20000000047 */
[----:B------:R-:W-:-:S02]  /*3e70*/  HADD2.F32 R6, -RZ, R5.H0_H0 ;  /* 0x20000005ff067230 */ /* 0x000fc40000004100 */
[C---:B------:R-:W-:Y:S01]  /*3e80*/  FFMA R20, R23.reuse, R10, R7 ;  /* 0x0000000a17147223 */ /* 0x040fe20000000007 */
[----:B------:R-:W-:Y:S01]  /*3e90*/  F2FP.F16.E4M3.UNPACK_B R7, R4 ;  /* 0x00000004ff07723e */ /* 0x000fe200020006ff */
[----:B------:R-:W-:Y:S02]  /*3ea0*/  HADD2.F32 R8, -RZ, R5.H1_H1 ;  /* 0x30000005ff087230 */ /* 0x000fe40000004100 */
[C---:B------:R-:W-:Y:S01]  /*3eb0*/  FMUL R5, R56.reuse, R72 ;  /* 0x0000004838057220 */ /* 0x040fe20000400000 */
[----:B------:R-:W-:Y:S01]  /*3ec0*/  F2FP.F16.E4M3.UNPACK_B R4, R4.H1 ;  /* 0x00000004ff04723e */ /* 0x000fe200030006ff */
[----:B------:R-:W-:Y:S01]  /*3ed0*/  FMUL R24, R56, R69 ;  /* 0x0000004538187220 */ /* 0x000fe20000400000 */
[----:B------:R-:W-:Y:S02]  /*3ee0*/  HADD2.F32 R10, -RZ, R7.H0_H0 ;  /* 0x20000007ff0a7230 */ /* 0x000fe40000004100 */
[C---:B------:R-:W-:Y:S01]  /*3ef0*/  FFMA R13, R23.reuse, R8, R5 ;  /* 0x00000008170d7223 */ /* 0x040fe20000000005 */
[----:B------:R-:W-:Y:S01]  /*3f00*/  F2FP.F16.E4M3.UNPACK_B R5, R3 ;  /* 0x00000003ff05723e */ /* 0x000fe200020006ff */
[----:B------:R-:W-:Y:S01]  /*3f10*/  FFMA R24, R23, R6, R24 ;  /* 0x0000000617187223 */ /* 0x000fe20000000018 */
[----:B------:R-:W-:-:S02]  /*3f20*/  HADD2.F32 R8, -RZ, R4.H0_H0 ;  /* 0x20000004ff087230 */ /* 0x000fc40000004100 */
[C---:B------:R-:W-:Y:S01]  /*3f30*/  FMUL R67, R56.reuse, R67 ;  /* 0x0000004338437220 */ /* 0x040fe20000400000 */
[----:B------:R-:W-:Y:S02]  /*3f40*/  HADD2.F32 R6, -RZ, R7.H1_H1 ;  /* 0x30000007ff067230 */ /* 0x000fe40000004100 */
[C---:B------:R-:W-:Y:S01]  /*3f50*/  FMUL R68, R56.reuse, R68 ;  /* 0x0000004438447220 */ /* 0x040fe20000400000 */
[----:B------:R-:W-:Y:S02]  /*3f60*/  HADD2.F32 R4, -RZ, R4.H1_H1 ;  /* 0x30000004ff047230 */ /* 0x000fe40000004100 */
[C---:B------:R-:W-:Y:S01]  /*3f70*/  FMUL R65, R56.reuse, R65 ;  /* 0x0000004138417220 */ /* 0x040fe20000400000 */
[----:B------:R-:W-:Y:S01]  /*3f80*/  FMUL R7, R56, R70 ;  /* 0x0000004638077220 */ /* 0x000fe20000400000 */
[----:B------:R-:W-:Y:S01]  /*3f90*/  F2FP.F16.E4M3.UNPACK_B R3, R3.H1 ;  /* 0x00000003ff03723e */ /* 0x000fe200030006ff */
[C---:B------:R-:W-:Y:S01]  /*3fa0*/  FFMA R67, R23.reuse, R10, R67 ;  /* 0x0000000a17437223 */ /* 0x040fe20000000043 */
[C---:B------:R-:W-:Y:S01]  /*3fb0*/  FFMA R68, R23.reuse, R6, R68 ;  /* 0x0000000617447223 */ /* 0x040fe20000000044 */
[C---:B------:R-:W-:Y:S01]  /*3fc0*/  FFMA R65, R23.reuse, R8, R65 ;  /* 0x0000000817417223 */ /* 0x040fe20000000041 */
[----:B------:R-:W-:Y:S01]  /*3fd0*/  FFMA R26, R23, R4, R7 ;  /* 0x00000004171a7223 */ /* 0x000fe20000000007 */
[----:B------:R-:W-:-:S02]  /*3fe0*/  HADD2.F32 R4, -RZ, R5.H0_H0 ;  /* 0x20000005ff047230 */ /* 0x000fc40000004100 */
[C---:B------:R-:W-:Y:S01]  /*3ff0*/  FMUL R73, R56.reuse, R73 ;  /* 0x0000004938497220 */ /* 0x040fe20000400000 */
[----:B------:R-:W-:Y:S02]  /*4000*/  HADD2.F32 R6, -RZ, R5.H1_H1 ;  /* 0x30000005ff067230 */ /* 0x000fe40000004100 */
[C---:B------:R-:W-:Y:S01]  /*4010*/  FMUL R28, R56.reuse, R63 ;  /* 0x0000003f381c7220 */ /* 0x040fe20000400000 */
[--C-:B------:R-:W-:Y:S02]  /*4020*/  HADD2.F32 R8, -RZ, R3.reuse.H0_H0 ;  /* 0x20000003ff087230 */ /* 0x100fe40000004100 */
[C---:B------:R-:W-:Y:S01]  /*4030*/  FMUL R61, R56.reuse, R61 ;  /* 0x0000003d383d7220 */ /* 0x040fe20000400000 */
[----:B------:R-:W-:Y:S02]  /*4040*/  HADD2.F32 R10, -RZ, R3.H1_H1 ;  /* 0x30000003ff0a7230 */ /* 0x000fe40000004100 */
[C---:B------:R-:W-:Y:S01]  /*4050*/  FMUL R3, R56.reuse, R64 ;  /* 0x0000004038037220 */ /* 0x040fe20000400000 */
[----:B------:R-:W-:Y:S01]  /*4060*/  FMUL R5, R56, R66 ;  /* 0x0000004238057220 */ /* 0x000fe20000400000 */
[C---:B------:R-:W-:Y:S01]  /*4070*/  FFMA R12, R23.reuse, R12, R73 ;  /* 0x0000000c170c7223 */ /* 0x040fe20000000049 */
[C---:B------:R-:W-:Y:S01]  /*4080*/  FFMA R4, R23.reuse, R4, R28 ;  /* 0x0000000417047223 */ /* 0x040fe2000000001c */
[C---:B------:R-:W-:Y:S01]  /*4090*/  FFMA R3, R23.reuse, R6, R3 ;  /* 0x0000000617037223 */ /* 0x040fe20000000003 */
[C---:B------:R-:W-:Y:S01]  /*40a0*/  FFMA R8, R23.reuse, R8, R61 ;  /* 0x0000000817087223 */ /* 0x040fe2000000003d */
[----:B------:R-:W-:Y:S01]  /*40b0*/  FFMA R5, R23, R10, R5 ;  /* 0x0000000a17057223 */ /* 0x000fe20000000005 */
[----:B------:R-:W-:-:S02]  /*40c0*/  F2FP.SATFINITE.E4M3.F32.PACK_AB_MERGE_C R14, R9, R14, RZ ;  /* 0x0000000e090e723e */ /* 0x000fc400048070ff */
[----:B------:R-:W-:Y:S02]  /*40d0*/  F2FP.SATFINITE.E4M3.F32.PACK_AB_MERGE_C R12, R11, R12, RZ ;  /* 0x0000000c0b0c723e */ /* 0x000fe400048070ff */
[----:B------:R-:W-:Y:S02]  /*40e0*/  F2FP.SATFINITE.E4M3.F32.PACK_AB_MERGE_C R20, R20, R71, RZ ;  /* 0x000000471414723e */ /* 0x000fe400048070ff */
[----:B------:R-:W-:Y:S02]  /*40f0*/  F2FP.SATFINITE.E4M3.F32.PACK_AB_MERGE_C R24, R13, R24, RZ ;  /* 0x000000180d18723e */ /* 0x000fe400048070ff */
[----:B------:R-:W-:Y:S02]  /*4100*/  F2FP.SATFINITE.E4M3.F32.PACK_AB_MERGE_C R68, R68, R67, RZ ;  /* 0x000000434444723e */ /* 0x000fe400048070ff */
[----:B------:R-:W-:Y:S02]  /*4110*/  F2FP.SATFINITE.E4M3.F32.PACK_AB_MERGE_C R26, R26, R65, RZ ;  /* 0x000000411a1a723e */ /* 0x000fe400048070ff */
[----:B------:R-:W-:-:S02]  /*4120*/  F2FP.SATFINITE.E4M3.F32.PACK_AB_MERGE_C R4, R3, R4, RZ ;  /* 0x000000040304723e */ /* 0x000fc400048070ff */
[----:B------:R-:W-:Y:S01]  /*4130*/  F2FP.SATFINITE.E4M3.F32.PACK_AB_MERGE_C R8, R5, R8, RZ ;  /* 0x000000080508723e */ /* 0x000fe200048070ff */
[----:B------:R-:W-:Y:S06]  /*4140*/  @P2 BRA `(.L_x_66) ;  /* 0x0000000000042947 */ /* 0x000fec0003800000 */
[----:B------:R-:W-:-:S04]  /*4150*/  DEPBAR.LE SB0, 0x1 ;  /* 0x000080400000791a */ /* 0x000fc80000000000 */
.L_x_66:
[----:B------:R-:W-:Y:S05]  /*4160*/  WARPSYNC.ALL ;  /* 0x0000000000007948 */ /* 0x000fea0003800000 */
[----:B------:R-:W-:Y:S01]  /*4170*/  BAR.SYNC.DEFER_BLOCKING 0x1, 0x100 ;  /* 0x0044000000007b1d */ /* 0x000fe20000010000 */
[----:B------:R-:W-:-:S05]  /*4180*/  IADD3 R16, P0, R16, UR36, RZ ;  /* 0x0000002410107c10 */ /* 0x000fca000ff1e0ff */
        /* <DEDUP_REMOVED lines=19> */
[----:B------:R-:W-:Y:S02]  /*42c0*/  UIADD3 UR4, UR50, 0x3200, URZ ;  /* 0x0000320032047890 */ /* 0x000fe4000fffe03f */
[----:B------:R-:W-:Y:S01]  /*42d0*/  UIADD3.X UR9, URZ, UR49, URZ, UP0, !UPT ;  /* 0x000000313f097290 */ /* 0x000fe200087fe43f */
[----:B------:R-:W-:Y:S01]  /*42e0*/  UMOV UR6, UR46 ;  /* 0x0000002e00067c82 */ /* 0x000fe20008000000 */
[----:B------:R-:W-:-:S07]  /*42f0*/  UMOV UR7, UR47 ;  /* 0x0000002f00077c82 */ /* 0x000fce0008000000 */
[----:B------:R1:W-:Y:S02]  /*4300*/  UTMASTG.3D [UR4], [UR8] ;  /* 0x00000004080073b5 */ /* 0x0003e40008010000 */
[----:B-1----:R0:W-:Y:S02]  /*4310*/  UTMACMDFLUSH ;  /* 0x00000000000079b7 */ /* 0x0021e40000000000 */
.L_x_68:
[----:B------:R-:W-:Y:S05]  /*4320*/  BSYNC B0 ;  /* 0x0000000000007941 */ /* 0x000fea0003800000 */
.L_x_67:
[----:B------:R-:W-:Y:S01]  /*4330*/  ULDC.64 UR4, c[0x0][0x8f8] ;  /* 0x00023e0000047ab9 */ /* 0x000fe20000000a00 */
[----:B------:R-:W-:Y:S01]  /*4340*/  IADD3.X R17, R17, UR40, RZ, P0, !PT ;  /* 0x0000002811117c10 */ /* 0x000fe200087fe4ff */
[----:B------:R-:W-:Y:S01]  /*4350*/  UMOV UR47, 0xffffffff ;  /* 0xffffffff002f7882 */ /* 0x000fe20000000000 */
[----:B------:R-:W-:Y:S01]  /*4360*/  ISETP.GE.U32.AND P0, PT, R16, UR4, PT ;  /* 0x0000000410007c0c */ /* 0x000fe2000bf06070 */
[----:B------:R-:W-:Y:S01]  /*4370*/  IMAD.MOV.U32 R3, RZ, RZ, -0x1 ;  /* 0xffffffffff037424 */ /* 0x000fe200078e00ff */
[----:B------:R-:W-:Y:S01]  /*4380*/  PRMT R4, RZ, 0x7610, R4 ;  /* 0x00007610ff047816 */ /* 0x000fe20000000004 */
[----:B------:R-:W-:Y:S01]  /*4390*/  IMAD.MOV.U32 R11, RZ, RZ, -0x1 ;  /* 0xffffffffff0b7424 */ /* 0x000fe200078e00ff */
[----:B------:R-:W-:-:S13]  /*43a0*/  ISETP.GE.U32.AND.EX P0, PT, R17, UR5, PT, P0 ;  /* 0x0000000511007c0c */ /* 0x000fda000bf06100 */
[----:B------:R-:W-:Y:S05]  /*43b0*/  @P0 BRA `(.L_x_69) ;  /* 0x0000000400600947 */ /* 0x000fea0003800000 */
[----:B------:R-:W1:Y:S01]  /*43c0*/  LDC.64 R10, c[0x0][0x8d0] ;  /* 0x00023400ff0a7b82 */ /* 0x000e620000000a00 */
[----:B------:R-:W2:Y:S01]  /*43d0*/  S2R R24, SR_CTAID.X ;  /* 0x0000000000187919 */ /* 0x000ea20000002500 */
[----:B------:R-:W-:Y:S02]  /*43e0*/  IMAD.MOV.U32 R8, RZ, RZ, R16 ;  /* 0x000000ffff087224 */ /* 0x000fe400078e0010 */
[----:B------:R-:W-:-:S04]  /*43f0*/  IMAD.MOV.U32 R9, RZ, RZ, R17 ;  /* 0x000000ffff097224 */ /* 0x000fc800078e0011 */
[----:B------:R-:W3:Y:S08]  /*4400*/  LDC R12, c[0x0][0x8d8] ;  /* 0x00023600ff0c7b82 */ /* 0x000ef00000000800 */
[----:B------:R-:W4:Y:S01]  /*4410*/  LDC.64 R20, c[0x0][0x8c8] ;  /* 0x00023200ff147b82 */ /* 0x000f220000000a00 */
[----:B-1----:R-:W-:-:S04]  /*4420*/  ISETP.NE.U32.AND P0, PT, R10, RZ, PT ;  /* 0x000000ff0a00720c */ /* 0x002fc80003f05070 */
[----:B------:R-:W-:-:S13]  /*4430*/  ISETP.NE.AND.EX P0, PT, R11, RZ, PT, P0 ;  /* 0x000000ff0b00720c */ /* 0x000fda0003f05300 */
[----:B--234-:R-:W-:Y:S05]  /*4440*/  @!P0 BRA `(.L_x_70) ;  /* 0x0000000000288947 */ /* 0x01cfea0003800000 */
        /* <DEDUP_REMOVED lines=10> */
.L_x_70:
[----:B------:R-:W1:Y:S01]  /*44f0*/  S2R R25, SR_CTAID.Y ;  /* 0x0000000000197919 */ /* 0x000e620000002600 */
[-CC-:B------:R-:W-:Y:S01]  /*4500*/  SHF.R.U64 R32, R8, R12.reuse, R9.reuse ;  /* 0x0000000c08207219 */ /* 0x180fe20000001209 */
[----:B------:R-:W2:Y:S01]  /*4510*/  LDC.64 R14, c[0x0][0x8e8] ;  /* 0x00023a00ff0e7b82 */ /* 0x000ea20000000a00 */
[----:B------:R-:W-:Y:S01]  /*4520*/  SHF.R.U32.HI R3, RZ, R12, R9 ;  /* 0x0000000cff037219 */ /* 0x000fe20000011609 */
[----:B------:R-:W-:Y:S01]  /*4530*/  ULDC UR4, c[0x0][0x150] ;  /* 0x0000540000047ab9 */ /* 0x000fe20000000800 */
[----:B------:R-:W-:Y:S02]  /*4540*/  IADD3 R7, P0, RZ, -R32, RZ ;  /* 0x80000020ff077210 */ /* 0x000fe40007f1e0ff */
[----:B------:R-:W-:-:S03]  /*4550*/  I2FP.F32.U32 R9, R24 ;  /* 0x0000001800097245 */ /* 0x000fc60000201000 */
[----:B------:R-:W3:Y:S01]  /*4560*/  LDC R8, c[0x0][0x8c0] ;  /* 0x00023000ff087b82 */ /* 0x000ee20000000800 */
[----:B------:R-:W-:Y:S02]  /*4570*/  IMAD.X R3, RZ, RZ, ~R3, P0 ;  /* 0x000000ffff037224 */ /* 0x000fe400000e0e03 */
[----:B------:R-:W-:Y:S01]  /*4580*/  FMUL R9, R9, UR4 ;  /* 0x0000000409097c20 */ /* 0x000fe20008400000 */
[----:B------:R-:W-:Y:S01]  /*4590*/  IMAD.WIDE.U32 R4, R7, R20, R16 ;  /* 0x0000001407047225 */ /* 0x000fe200078e0010 */
[----:B------:R-:W-:-:S03]  /*45a0*/  ULDC UR4, c[0x0][0x154] ;  /* 0x0000550000047ab9 */ /* 0x000fc60000000800 */
[----:B------:R-:W-:Y:S01]  /*45b0*/  IMAD R6, R3, R20, RZ ;  /* 0x0000001403067224 */ /* 0x000fe200078e02ff */
[----:B------:R-:W4:Y:S01]  /*45c0*/  LDC R11, c[0x0][0x900] ;  /* 0x00024000ff0b7b82 */ /* 0x000f220000000800 */
[----:B------:R-:W5:Y:S02]  /*45d0*/  F2I.U32.TRUNC.NTZ R9, R9 ;  /* 0x0000000900097305 */ /* 0x000f64000020f000 */
[----:B------:R-:W-:-:S04]  /*45e0*/  IMAD R3, R7, R21, R6 ;  /* 0x0000001507037224 */ /* 0x000fc800078e0206 */
[----:B------:R-:W-:Y:S01]  /*45f0*/  IMAD.IADD R3, R5, 0x1, R3 ;  /* 0x0000000105037824 */ /* 0x000fe200078e0203 */
[----:B------:R-:W4:Y:S01]  /*4600*/  LDC R20, c[0x0][0x8b0] ;  /* 0x00022c00ff147b82 */ /* 0x000f220000000800 */
[----:B--2---:R-:W-:-:S04]  /*4610*/  ISETP.NE.U32.AND P0, PT, R14, RZ, PT ;  /* 0x000000ff0e00720c */ /* 0x004fc80003f05070 */
[----:B------:R-:W-:-:S03]  /*4620*/  ISETP.NE.AND.EX P0, PT, R15, RZ, PT, P0 ;  /* 0x000000ff0f00720c */ /* 0x000fc60003f05300 */
[----:B------:R-:W2:Y:S01]  /*4630*/  LDC R7, c[0x0][0x144] ;  /* 0x00005100ff077b82 */ /* 0x000ea20000000800 */
[-C--:B---3--:R-:W-:Y:S01]  /*4640*/  SHF.R.U64 R12, R4, R8.reuse, R3 ;  /* 0x00000008040c7219 */ /* 0x088fe20000001203 */
[----:B-----5:R-:W-:Y:S01]  /*4650*/  IMAD.MOV R9, RZ, RZ, -R9 ;  /* 0x000000ffff097224 */ /* 0x020fe200078e0a09 */
[----:B-1----:R-:W-:Y:S02]  /*4660*/  I2FP.F32.U32 R4, R25 ;  /* 0x0000001900047245 */ /* 0x002fe40000201000 */
[----:B------:R-:W-:-:S03]  /*4670*/  SHF.R.U32.HI R3, RZ, R8, R3 ;  /* 0x00000008ff037219 */ /* 0x000fc60000011603 */
[----:B------:R-:W1:Y:S01]  /*4680*/  LDC R26, c[0x0][0x148] ;  /* 0x00005200ff1a7b82 */ /* 0x000e620000000800 */
[----:B------:R-:W-:Y:S01]  /*4690*/  FMUL R6, R4, UR4 ;  /* 0x0000000404067c20 */ /* 0x000fe20008400000 */
[----:B------:R-:W-:Y:S02]  /*46a0*/  MOV R4, 0xffffffff ;  /* 0xffffffff00047802 */ /* 0x000fe40000000f00 */
[-C--:B----4-:R-:W-:Y:S02]  /*46b0*/  SHF.L.U32 R30, R0, R11.reuse, RZ ;  /* 0x0000000b001e7219 */ /* 0x090fe400000006ff */
[----:B------:R-:W-:Y:S02]  /*46c0*/  SHF.L.U32 R4, R4, R11, RZ ;  /* 0x0000000b04047219 */ /* 0x000fe400000006ff */
[----:B------:R-:W3:Y:S01]  /*46d0*/  LDC R21, c[0x0][0x8a8] ;  /* 0x00022a00ff157b82 */ /* 0x000ee20000000800 */
[-CC-:B------:R-:W-:Y:S02]  /*46e0*/  SHF.R.U64 R10, R12, R20.reuse, R3.reuse ;  /* 0x000000140c0a7219 */ /* 0x180fe40000001203 */
[----:B------:R-:W-:-:S02]  /*46f0*/  SHF.R.U32.HI R3, RZ, R20, R3 ;  /* 0x00000014ff037219 */ /* 0x000fc40000011603 */
[----:B------:R4:W1:Y:S01]  /*4700*/  F2I.U32.TRUNC.NTZ R20, R6 ;  /* 0x0000000600147305 */ /* 0x000862000020f000 */
[----:B------:R-:W-:Y:S02]  /*4710*/  LOP3.LUT R27, RZ, R4, RZ, 0x33, !PT ;  /* 0x00000004ff1b7212 */ /* 0x000fe400078e33ff */
[----:B------:R-:W1:Y:S01]  /*4720*/  LDC R28, c[0x0][0x8f0] ;  /* 0x00023c00ff1c7b82 */ /* 0x000e620000000800 */
[--C-:B------:R-:W-:Y:S01]  /*4730*/  SHF.R.U64 R13, R10, R11, R3.reuse ;  /* 0x0000000b0a0d7219 */ /* 0x100fe20000001203 */
[----:B--2---:R-:W-:Y:S01]  /*4740*/  IMAD R24, R7, R9, R24 ;  /* 0x0000000907187224 */ /* 0x004fe200078e0218 */
[----:B------:R-:W-:-:S03]  /*4750*/  SHF.R.U32.HI R5, RZ, R11, R3 ;  /* 0x0000000bff057219 */ /* 0x000fc60000011603 */
[----:B------:R-:W-:Y:S02]  /*4760*/  IMAD.MOV.U32 R4, RZ, RZ, R13 ;  /* 0x000000ffff047224 */ /* 0x000fe400078e000d */
[----:B------:R-:W2:Y:S08]  /*4770*/  LDC R29, c[0x0][0x8e0] ;  /* 0x00023800ff1d7b82 */ /* 0x000eb00000000800 */
[----:B------:R-:W1:Y:S01]  /*4780*/  LDC R31, c[0x0][0x8b8] ;  /* 0x00022e00ff1f7b82 */ /* 0x000e620000000800 */
[----:B----4-:R-:W-:Y:S05]  /*4790*/  @!P0 BRA `(.L_x_71) ;  /* 0x0000000000288947 */ /* 0x010fea0003800000 */
[----:B------:R-:W4:Y:S02]  /*47a0*/  LDC R0, c[0x0][0x8f4] ;  /* 0x00023d00ff007b82 */ /* 0x000f240000000800 */
[----:B----4-:R-:W-:-:S05]  /*47b0*/  IADD3 R3, P0, R13, R0, RZ ;  /* 0x000000000d037210 */ /* 0x010fca0007f1e0ff */
        /* <DEDUP_REMOVED lines=8> */
.L_x_71:
[----:B------:R-:W-:Y:S01]  /*4840*/  ISETP.NE.AND P0, PT, R2, 0x1, PT ;  /* 0x000000010200780c */ /* 0x000fe20003f05270 */
[----:B-1----:R-:W-:Y:S01]  /*4850*/  IMAD.MOV R20, RZ, RZ, -R20 ;  /* 0x000000ffff147224 */ /* 0x002fe200078e0a14 */
[----:B------:R-:W-:Y:S01]  /*4860*/  SHF.R.U64 R0, R4, R28, R5 ;  /* 0x0000001c04007219 */ /* 0x000fe20000001205 */
[----:B---3--:R-:W-:Y:S01]  /*4870*/  VIADD R5, R21, 0xffffffff ;  /* 0xffffffff15057836 */ /* 0x008fe20000000000 */
[----:B------:R-:W-:Y:S02]  /*4880*/  LOP3.LUT R3, R10, R27, RZ, 0xc0, !PT ;  /* 0x0000001b0a037212 */ /* 0x000fe400078ec0ff */
[----:B------:R-:W-:Y:S01]  /*4890*/  R2UR UR47, R32 ;  /* 0x00000000202f72ca */ /* 0x000fe200000e0000 */
[----:B------:R-:W-:Y:S01]  /*48a0*/  IMAD.MOV R4, RZ, RZ, -R0 ;  /* 0x000000ffff047224 */ /* 0x000fe200078e0a00 */
[----:B------:R-:W-:Y:S01]  /*48b0*/  LOP3.LUT R5, R12, R5, RZ, 0xc0, !PT ;  /* 0x000000050c057212 */ /* 0x000fe200078ec0ff */
[----:B------:R-:W-:Y:S02]  /*48c0*/  IMAD R3, R30, R0, R3 ;  /* 0x000000001e037224 */ /* 0x000fe400078e0203 */
[----:B--2---:R-:W-:-:S02]  /*48d0*/  IMAD R0, R4, R29, R13 ;  /* 0x0000001d04007224 */ /* 0x004fc400078e020d */
[----:B------:R-:W-:Y:S02]  /*48e0*/  @P0 IMAD R24, R26, R20, R25 ;  /* 0x000000141a180224 */ /* 0x000fe400078e0219 */
[----:B------:R-:W-:Y:S02]  /*48f0*/  IMAD R0, R0, R21, R5 ;  /* 0x0000001500007224 */ /* 0x000fe400078e0205 */
[----:B------:R-:W-:Y:S02]  /*4900*/  IMAD R3, R3, R31, R24 ;  /* 0x0000001f03037224 */ /* 0x000fe400078e0218 */
[----:B------:R-:W-:-:S03]  /*4910*/  IMAD.MOV.U32 R4, RZ, RZ, 0x1 ;  /* 0x00000001ff047424 */ /* 0x000fc600078e00ff */
[----:B------:R-:W-:Y:S02]  /*4920*/  SEL R11, R0, R3, !P0 ;  /* 0x00000003000b7207 */ /* 0x000fe40004000000 */
[----:B------:R-:W-:-:S07]  /*4930*/  SEL R3, R3, R0, !P0 ;  /* 0x0000000003037207 */ /* 0x000fce0004000000 */
.L_x_69:
[----:B------:R-:W-:Y:S01]  /*4940*/  LOP3.LUT P0, RZ, R4, 0xff, RZ, 0xc0, !PT ;  /* 0x000000ff04ff7812 */ /* 0x000fe2000780c0ff */
[----:B------:R-:W-:-:S04]  /*4950*/  UIMAD.WIDE.U32 UR4, UR52, -0xf0f0f0f, URZ ;  /* 0xf0f0f0f1340478a5 */ /* 0x000fc8000f8e003f */
[----:B------:R-:W-:-:S04]  /*4960*/  USHF.R.U32.HI UR4, URZ, 0x4, UR5 ;  /* 0x000000043f047899 */ /* 0x000fc80008011605 */
[----:B------:R-:W-:-:S04]  /*4970*/  UIMAD UR4, UR4, -0x11, UR52 ;  /* 0xffffffef040478a4 */ /* 0x000fc8000f8e0234 */
[----:B------:R-:W-:Y:S08]  /*4980*/  @P0 BRA `(.L_x_72) ;  /* 0xffffffcc00280947 */ /* 0x000ff0000383ffff */
[----:B------:R-:W-:-:S04]  /*4990*/  DEPBAR.LE SB0, 0x0 ;  /* 0x000080000000791a */ /* 0x000fc80000000000 */
[----:B------:R-:W-:Y:S05]  /*49a0*/  EXIT ;  /* 0x000000000000794d */ /* 0x000fea0003800000 */
.L_x_8:
[----:B------:R-:W-:Y:S01]  /*49b0*/  ULDC.64 UR4, c[0x0][0x8f8] ;  /* 0x00023e0000047ab9 */ /* 0x000fe20000000a00 */
[----:B------:R-:W-:Y:S01]  /*49c0*/  PRMT R11, RZ, 0x7610, R11 ;  /* 0x00007610ff0b7816 */ /* 0x000fe2000000000b */
[----:B------:R-:W-:Y:S01]  /*49d0*/  IMAD.MOV.U32 R21, RZ, RZ, -0x1 ;  /* 0xffffffffff157424 */ /* 0x000fe200078e00ff */
[----:B------:R-:W-:Y:S01]  /*49e0*/  ISETP.GE.U32.AND P0, PT, R16, UR4, PT ;  /* 0x0000000410007c0c */ /* 0x000fe2000bf06070 */
[----:B------:R-:W-:Y:S02]  /*49f0*/  IMAD.MOV.U32 R20, RZ, RZ, -0x1 ;  /* 0xffffffffff147424 */ /* 0x000fe400078e00ff */
[----:B------:R-:W-:Y:S01]  /*4a00*/  IMAD.MOV.U32 R7, RZ, RZ, -0x1 ;  /* 0xffffffffff077424 */ /* 0x000fe200078e00ff */
[----:B------:R-:W-:-:S13]  /*4a10*/  ISETP.GE.U32.AND.EX P0, PT, R17, UR5, PT, P0 ;  /* 0x0000000511007c0c */ /* 0x000fda000bf06100 */
        /* <DEDUP_REMOVED lines=19> */
.L_x_74:
[-CC-:B------:R-:W-:Y:S01]  /*4b50*/  SHF.R.U64 R22, R20, R24.reuse, R21.reuse ;  /* 0x0000001814167219 */ /* 0x180fe20000001215 */
[----:B------:R-:W1:Y:S01]  /*4b60*/  LDC R28, c[0x0][0x8c0] ;  /* 0x00023000ff1c7b82 */ /* 0x000e620000000800 */
[----:B------:R-:W-:Y:S01]  /*4b70*/  SHF.R.U32.HI R7, RZ, R24, R21 ;  /* 0x00000018ff077219 */ /* 0x000fe20000011615 */
[----:B------:R-:W-:Y:S01]  /*4b80*/  ULDC UR4, c[0x0][0x150] ;  /* 0x0000540000047ab9 */ /* 0x000fe20000000800 */
[----:B------:R-:W-:-:S05]  /*4b90*/  IADD3 R9, P0, RZ, -R22, RZ ;  /* 0x80000016ff097210 */ /* 0x000fca0007f1e0ff */
[----:B------:R-:W2:Y:S01]  /*4ba0*/  LDC.64 R32, c[0x0][0x8e8] ;  /* 0x00023a00ff207b82 */ /* 0x000ea20000000a00 */
[----:B------:R-:W-:Y:S02]  /*4bb0*/  IMAD.X R7, RZ, RZ, ~R7, P0 ;  /* 0x000000ffff077224 */ /* 0x000fe400000e0e07 */
[----:B------:R-:W-:-:S04]  /*4bc0*/  IMAD.WIDE.U32 R12, R9, R26, R16 ;  /* 0x0000001a090c7225 */ /* 0x000fc800078e0010 */
[----:B------:R-:W-:Y:S01]  /*4bd0*/  IMAD R14, R7, R26, RZ ;  /* 0x0000001a070e7224 */ /* 0x000fe200078e02ff */
[----:B------:R-:W3:Y:S03]  /*4be0*/  LDC R30, c[0x0][0x8b0] ;  /* 0x00022c00ff1e7b82 */ /* 0x000ee60000000800 */
[----:B------:R-:W-:Y:S01]  /*4bf0*/  IMAD R7, R9, R27, R14 ;  /* 0x0000001b09077224 */ /* 0x000fe200078e020e */
[----:B------:R-:W-:Y:S01]  /*4c00*/  I2FP.F32.U32 R9, R8 ;  /* 0x0000000800097245 */ /* 0x000fe20000201000 */
[----:B------:R-:W-:Y:S02]  /*4c10*/  IMAD.MOV.U32 R14, RZ, RZ, -0x1 ;  /* 0xffffffffff0e7424 */ /* 0x000fe400078e00ff */
[----:B------:R-:W-:Y:S01]  /*4c20*/  IMAD.IADD R7, R13, 0x1, R7 ;  /* 0x000000010d077824 */ /* 0x000fe200078e0207 */
[----:B------:R-:W4:Y:S01]  /*4c30*/  LDC R11, c[0x0][0x144] ;  /* 0x00005100ff0b7b82 */ /* 0x000f220000000800 */
[----:B------:R-:W-:Y:S01]  /*4c40*/  FMUL R9, R9, UR4 ;  /* 0x0000000409097c20 */ /* 0x000fe20008400000 */
[----:B------:R-:W-:-:S02]  /*4c50*/  ULDC UR4, c[0x0][0x154] ;  /* 0x0000550000047ab9 */ /* 0x000fc40000000800 */
[--C-:B-1----:R-:W-:Y:S02]  /*4c60*/  SHF.R.U64 R20, R12, R28, R7.reuse ;  /* 0x0000001c0c147219 */ /* 0x102fe40000001207 */
[----:B------:R-:W-:Y:S01]  /*4c70*/  I2FP.F32.U32 R12, R10 ;  /* 0x0000000a000c7245 */ /* 0x000fe20000201000 */
[----:B------:R-:W1:Y:S01]  /*4c80*/  F2I.U32.TRUNC.NTZ R9, R9 ;  /* 0x0000000900097305 */ /* 0x000e62000020f000 */
[----:B------:R-:W4:Y:S01]  /*4c90*/  LDC R23, c[0x0][0x148] ;  /* 0x00005200ff177b82 */ /* 0x000f220000000800 */
[----:B--2---:R-:W-:Y:S02]  /*4ca0*/  ISETP.NE.U32.AND P0, PT, R32, RZ, PT ;  /* 0x000000ff2000720c */ /* 0x004fe40003f05070 */
[----:B------:R-:W-:Y:S01]  /*4cb0*/  FMUL R13, R12, UR4 ;  /* 0x000000040c0d7c20 */ /* 0x000fe20008400000 */
[----:B------:R-:W-:Y:S01]  /*4cc0*/  SHF.R.U32.HI R7, RZ, R28, R7 ;  /* 0x0000001cff077219 */ /* 0x000fe20000011607 */
[----:B------:R-:W-:Y:S01]  /*4cd0*/  ULDC UR4, c[0x0][0x900] ;  /* 0x0002400000047ab9 */ /* 0x000fe20000000800 */
[----:B------:R-:W-:Y:S01]  /*4ce0*/  ISETP.NE.AND.EX P0, PT, R33, RZ, PT, P0 ;  /* 0x000000ff2100720c */ /* 0x000fe20003f05300 */
[----:B------:R2:W2:Y:S01]  /*4cf0*/  F2I.U32.TRUNC.NTZ R21, R13 ;  /* 0x0000000d00157305 */ /* 0x0004a2000020f000 */
[----:B------:R-:W2:Y:S01]  /*4d00*/  LDC R25, c[0x0][0x8a8] ;  /* 0x00022a00ff197b82 */ /* 0x000ea20000000800 */
[----:B---3--:R-:W-:-:S02]  /*4d10*/  SHF.R.U64 R24, R20, R30, R7 ;  /* 0x0000001e14187219 */ /* 0x008fc40000001207 */
[----:B------:R-:W-:Y:S02]  /*4d20*/  SHF.R.U32.HI R7, RZ, R30, R7 ;  /* 0x0000001eff077219 */ /* 0x000fe40000011607 */
[----:B------:R-:W-:Y:S01]  /*4d30*/  SHF.L.U32 R30, R14, UR4, RZ ;  /* 0x000000040e1e7c19 */ /* 0x000fe200080006ff */
[----:B-1----:R-:W-:Y:S01]  /*4d40*/  IMAD.MOV R12, RZ, RZ, -R9 ;  /* 0x000000ffff0c7224 */ /* 0x002fe200078e0a09 */
[--C-:B------:R-:W-:Y:S01]  /*4d50*/  SHF.R.U64 R26, R24, UR4, R7.reuse ;  /* 0x00000004181a7c19 */ /* 0x100fe20008001207 */
[----:B------:R-:W1:Y:S01]  /*4d60*/  LDC R27, c[0x0][0x8f0] ;  /* 0x00023c00ff1b7b82 */ /* 0x000e620000000800 */
[----:B------:R-:W-:Y:S01]  /*4d70*/  SHF.R.U32.HI R9, RZ, UR4, R7 ;  /* 0x00000004ff097c19 */ /* 0x000fe20008011607 */
[----:B----4-:R-:W-:Y:S02]  /*4d80*/  IMAD R28, R11, R12, R8 ;  /* 0x0000000c0b1c7224 */ /* 0x010fe400078e0208 */
[----:B------:R-:W-:-:S04]  /*4d90*/  IMAD.MOV.U32 R8, RZ, RZ, R26 ;  /* 0x000000ffff087224 */ /* 0x000fc800078e001a */
[----:B------:R-:W3:Y:S08]  /*4da0*/  LDC R29, c[0x0][0x8e0] ;  /* 0x00023800ff1d7b82 */ /* 0x000ef00000000800 */
[----:B------:R-:W4:Y:S01]  /*4db0*/  LDC R31, c[0x0][0x8b8] ;  /* 0x00022e00ff1f7b82 */ /* 0x000f220000000800 */
[----:B------:R-:W-:Y:S05]  /*4dc0*/  @!P0 BRA `(.L_x_75) ;  /* 0x0000000000288947 */ /* 0x000fea0003800000 */
[----:B------:R-:W5:Y:S02]  /*4dd0*/  LDC R7, c[0x0][0x8f4] ;  /* 0x00023d00ff077b82 */ /* 0x000f640000000800 */
[----:B-----5:R-:W-:-:S05]  /*4de0*/  IADD3 R7, P0, R26, R7, RZ ;  /* 0x000000071a077210 */ /* 0x020fca0007f1e0ff */
[----:B------:R-:W-:-:S04]  /*4df0*/  IMAD.X R11, RZ, RZ, R9, P0 ;  /* 0x000000ffff0b7224 */ /* 0x000fc800000e0609 */
[----:B------:R-:W-:-:S04]  /*4e00*/  IMAD.WIDE.U32 R8, R11, R32, RZ ;  /* 0x000000200b087225 */ /* 0x000fc800078e00ff */
[----:B--2---:R-:W-:-:S04]  /*4e10*/  IMAD.WIDE.U32 R12, P0, R7, R33, R8 ;  /* 0x00000021070c7225 */ /* 0x004fc80007800008 */
[----:B------:R-:W-:-:S04]  /*4e20*/  IMAD.WIDE.U32 R8, R7, R32, RZ ;  /* 0x0000002007087225 */ /* 0x000fc800078e00ff */
[----:B------:R-:W-:Y:S01]  /*4e30*/  IMAD.X R15, RZ, RZ, RZ, P0 ;  /* 0x000000ffff0f7224 */ /* 0x000fe200000e06ff */
[----:B------:R-:W-:Y:S01]  /*4e40*/  IADD3 RZ, P0, R9, R12, RZ ;  /* 0x0000000c09ff7210 */ /* 0x000fe20007f1e0ff */
[----:B------:R-:W-:-:S04]  /*4e50*/  IMAD.MOV.U32 R14, RZ, RZ, R13 ;  /* 0x000000ffff0e7224 */ /* 0x000fc800078e000d */
[----:B------:R-:W-:-:S08]  /*4e60*/  IMAD.WIDE.U32.X R8, R11, R33, R14, P0 ;  /* 0x000000210b087225 */ /* 0x000fd000000e040e */
.L_x_75:
[----:B------:R-:W-:Y:S01]  /*4e70*/  ISETP.NE.AND P0, PT, R2, 0x1, PT ;  /* 0x000000010200780c */ /* 0x000fe20003f05270 */
[----:B------:R-:W-:Y:S01]  /*4e80*/  USHF.L.U32 UR4, UR41, UR4, URZ ;  /* 0x0000000429047299 */ /* 0x000fe2000800063f */
[----:B------:R-:W-:Y:S01]  /*4e90*/  LOP3.LUT R7, RZ, R30, RZ, 0x33, !PT ;  /* 0x0000001eff077212 */ /* 0x000fe200078e33ff */
[----:B--2---:R-:W-:Y:S01]  /*4ea0*/  IMAD.MOV R21, RZ, RZ, -R21 ;  /* 0x000000ffff157224 */ /* 0x004fe200078e0a15 */
[----:B-1----:R-:W-:Y:S01]  /*4eb0*/  SHF.R.U64 R8, R8, R27, R9 ;  /* 0x0000001b08087219 */ /* 0x002fe20000001209 */
[----:B------:R-:W-:Y:S01]  /*4ec0*/  VIADD R11, R25, 0xffffffff ;  /* 0xffffffff190b7836 */ /* 0x000fe20000000000 */
[----:B------:R-:W-:-:S03]  /*4ed0*/  LOP3.LUT R7, R24, R7, RZ, 0xc0, !PT ;  /* 0x0000000718077212 */ /* 0x000fc600078ec0ff */
[----:B------:R-:W-:-:S04]  /*4ee0*/  IMAD.MOV R9, RZ, RZ, -R8 ;  /* 0x000000ffff097224 */ /* 0x000fc800078e0a08 */
[----:B------:R-:W-:Y:S02]  /*4ef0*/  @P0 IMAD R28, R23, R21, R10 ;  /* 0x00000015171c0224 */ /* 0x000fe400078e020a */
[----:B------:R-:W-:Y:S01]  /*4f00*/  IMAD R21, R8, UR4, R7 ;  /* 0x0000000408157c24 */ /* 0x000fe2000f8e0207 */
[----:B------:R-:W-:Y:S01]  /*4f10*/  LOP3.LUT R8, R20, R11, RZ, 0xc0, !PT ;  /* 0x0000000b14087212 */ /* 0x000fe200078ec0ff */
[----:B---3--:R-:W-:Y:S02]  /*4f20*/  IMAD R7, R9, R29, R26 ;  /* 0x0000001d09077224 */ /* 0x008fe400078e021a */
[----:B----4-:R-:W-:Y:S02]  /*4f30*/  IMAD R21, R21, R31, R28 ;  /* 0x0000001f15157224 */ /* 0x010fe400078e021c */
[----:B------:R-:W-:Y:S02]  /*4f40*/  IMAD R8, R7, R25, R8 ;  /* 0x0000001907087224 */ /* 0x000fe400078e0208 */
[----:B------:R-:W-:-:S02]  /*4f50*/  IMAD.MOV.U32 R11, RZ, RZ, 0x1 ;  /* 0x00000001ff0b7424 */ /* 0x000fc400078e00ff */
[----:B------:R-:W-:Y:S01]  /*4f60*/  IMAD.MOV.U32 R7, RZ, RZ, R22 ;  /* 0x000000ffff077224 */ /* 0x000fe200078e0016 */
[----:B------:R-:W-:Y:S02]  /*4f70*/  SEL R20, R8, R21, !P0 ;  /* 0x0000001508147207 */ /* 0x000fe40004000000 */
[----:B------:R-:W-:-:S07]  /*4f80*/  SEL R21, R21, R8, !P0 ;  /* 0x0000000815157207 */ /* 0x000fce0004000000 */
.L_x_73:
[----:B------:R-:W-:-:S08]  /*4f90*/  NOP ;  /* 0x0000000000007918 */ /* 0x000fd00000000000 */
[----:B------:R-:W1:-:S00]  /*4fa0*/  USETMAXREG.DEALLOC.CTAPOOL 0x28 ;  /* 0x00000028000079c8 */ /* 0x000e4000080e0500 */
[----:B-1----:R-:W-:-:S13]  /*4fb0*/  ISETP.NE.AND P0, PT, R3, 0x1, PT ;  /* 0x000000010300780c */ /* 0x002fda0003f05270 */
[----:B------:R-:W-:Y:S05]  /*4fc0*/  @!P0 EXIT ;  /* 0x000000000000894d */ /* 0x000fea0003800000 */
[----:B------:R-:W-:Y:S05]  /*4fd0*/  @!P3 BRA `(.L_x_76) ;  /* 0x0000000c00c8b947 */ /* 0x000fea0003800000 */
[----:B------:R-:W-:-:S04]  /*4fe0*/  PRMT R6, R6, 0x9910, RZ ;  /* 0x0000991006067816 */ /* 0x000fc800000000ff */
[----:B------:R-:W-:-:S04]  /*4ff0*/  ISETP.NE.AND P0, PT, R6, RZ, PT ;  /* 0x000000ff0600720c */ /* 0x000fc80003f05270 */
[----:B------:R-:W-:-:S13]  /*5000*/  ISETP.NE.OR P0, PT, R3, 0x2, !P0 ;  /* 0x000000020300780c */ /* 0x000fda0004705670 */
[----:B------:R-:W-:Y:S05]  /*5010*/  @P0 EXIT ;  /* 0x000000000000094d */ /* 0x000fea0003800000 */
[----:B------:R-:W-:-:S13]  /*5020*/  LOP3.LUT P1, RZ, R11, 0xff, RZ, 0xc0, !PT ;  /* 0x000000ff0bff7812 */ /* 0x000fda000782c0ff */
[----:B------:R-:W-:Y:S05]  /*5030*/  @!P1 BRA `(.L_x_77) ;  /* 0x0000000000189947 */ /* 0x000fea0003800000 */
[----:B------:R-:W-:Y:S01]  /*5040*/  UMOV UR4, 0x400 ;  /* 0x0000040000047882 */ /* 0x000fe20000000000 */
[----:B------:R-:W-:Y:S01]  /*5050*/  IMAD.MOV.U32 R3, RZ, RZ, RZ ;  /* 0x000000ffff037224 */ /* 0x000fe200078e00ff */
[----:B------:R-:W-:-:S04]  /*5060*/  ULEA UR4, UR42, UR4, 0x18 ;  /* 0x000000042a047291 */ /* 0x000fc8000f8ec03f */
[----:B------:R-:W-:-:S05]  /*5070*/  SHF.L.U32 R3, R3, 0x1f, RZ ;  /* 0x0000001f03037819 */ /* 0x000fca00000006ff */
[----:B------:R-:W1:Y:S02]  /*5080*/  SYNCS.PHASECHK.TRANS64.TRYWAIT P0, [UR4+0x138], R3 ;  /* 0x00013803ff0075a7 */ /* 0x000e640008000144 */
[----:B-1----:R-:W-:Y:S05]  /*5090*/  @!P0 BRA `(.L_x_78) ;  /* 0x0000002400a88947 */ /* 0x002fea0003800000 */
.L_x_77:
[----:B------:R-:W-:Y:S01]  /*50a0*/  PRMT R10, RZ, 0x7610, R10 ;  /* 0x00007610ff0a7816 */ /* 0x000fe2000000000a */
[----:B------:R-:W-:Y:S06]  /*50b0*/  @P2 BRA `(.L_x_79) ;  /* 0x0000000000242947 */ /* 0x000fec0003800000 */
[----:B------:R-:W-:Y:S02]  /*50c0*/  ULDC.64 UR4, c[0x0][0x588] ;  /* 0x0001620000047ab9 */ /* 0x000fe40000000a00 */
[----:B------:R-:W-:-:S04]  /*50d0*/  ISETP.NE.U32.AND P0, PT, RZ, UR4, PT ;  /* 0x00000004ff007c0c */ /* 0x000fc8000bf05070 */
[----:B------:R-:W-:-:S13]  /*50e0*/  ISETP.NE.AND.EX P0, PT, RZ, UR5, PT, P0 ;  /* 0x00000005ff007c0c */ /* 0x000fda000bf05300 */
[----:B------:R-:W-:Y:S05]  /*50f0*/  @!P0 BRA `(.L_x_80) ;  /* 0x00000000000c8947 */ /* 0x000fea0003800000 */
[----:B------:R3:W5:Y:S01]  /*5100*/  LDG.E R12, desc[UR38][R4.64] ;  /* 0x00000026040c7981 */ /* 0x000762000c1e1900 */
[----:B------:R-:W-:Y:S01]  /*5110*/  IMAD.MOV.U32 R10, RZ, RZ, 0x1 ;  /* 0x00000001ff0a7424 */ /* 0x000fe200078e00ff */
[----:B------:R-:W-:Y:S06]  /*5120*/  BRA `(.L_x_79) ;  /* 0x0000000000087947 */ /* 0x000fec0003800000 */
.L_x_80:
[----:B------:R-:W2:Y:S01]  /*5130*/  LDC R12, c[0x0][0x580] ;  /* 0x00016000ff0c7b82 */ /* 0x000ea20000000800 */
[----:B------:R-:W-:-:S07]  /*5140*/  IMAD.MOV.U32 R10, RZ, RZ, 0x1 ;  /* 0x00000001ff0a7424 */ /* 0x000fce00078e00ff */
.L_x_79:
[----:B-1----:R-:W-:Y:S01]  /*5150*/  IMAD.MOV.U32 R3, RZ, RZ, 0x1 ;  /* 0x00000001ff037424 */ /* 0x002fe200078e00ff */
[----:B------:R-:W-:Y:S06]  /*5160*/  @!P1 BRA `(.L_x_81) ;  /* 0x0000000c000c9947 */ /* 0x000fec0003800000 */
[----:B------:R-:W1:Y:S01]  /*5170*/  LDC R8, c[0x0][0x8a8] ;  /* 0x00022a00ff087b82 */ /* 0x000e620000000800 */
[----:B------:R-:W-:Y:S01]  /*5180*/  IMAD.MOV.U32 R3, RZ, RZ, -0x1 ;  /* 0xffffffffff037424 */ /* 0x000fe200078e00ff */
[----:B------:R-:W-:Y:S01]  /*5190*/  ULDC UR4, c[0x0][0x900] ;  /* 0x0002400000047ab9 */ /* 0x000fe20000000800 */
[----:B------:R-:W-:Y:S01]  /*51a0*/  LOP3.LUT R11, R0, 0x2, RZ, 0xfc, !PT ;  /* 0x00000002000b7812 */ /* 0x000fe200078efcff */
[----:B------:R-:W-:Y:S01]  /*51b0*/  ULDC.64 UR6, c[0x0][0x198] ;  /* 0x0000660000067ab9 */ /* 0x000fe20000000a00 */
[----:B------:R-:W-:Y:S02]  /*51c0*/  USHF.L.U32 UR13, UR41, UR4, URZ ;  /* 0x00000004290d7299 */ /* 0x000fe4000800063f */
[----:B------:R-:W-:Y:S01]  /*51d0*/  SHF.L.U32 R9, R3, UR4, RZ ;  /* 0x0000000403097c19 */ /* 0x000fe200080006ff */
[----:B------:R-:W-:Y:S01]  /*51e0*/  IMAD.MOV.U32 R3, RZ, RZ, 0x1 ;  /* 0x00000001ff037424 */ /* 0x000fe200078e00ff */
[----:B------:R-:W-:Y:S01]  /*51f0*/  ULDC.64 UR14, c[0x0][0x588] ;  /* 0x00016200000e7ab9 */ /* 0x000fe20000000a00 */
[----:B------:R-:W-:Y:S01]  /*5200*/  ULDC.64 UR22, c[0x0][0x8f8] ;  /* 0x00023e0000167ab9 */ /* 0x000fe20000000a00 */
[----:B------:R-:W-:Y:S01]  /*5210*/  LOP3.LUT R9, RZ, R9, RZ, 0x33, !PT ;  /* 0x00000009ff097212 */ /* 0x000fe200078e33ff */
[----:B------:R-:W-:Y:S01]  /*5220*/  ULDC.64 UR24, c[0x0][0x590] ;  /* 0x0001640000187ab9 */ /* 0x000fe20000000a00 */
[----:B-1----:R-:W-:-:S07]  /*5230*/  VIADD R8, R8, 0xffffffff ;  /* 0xffffffff08087836 */ /* 0x002fce0000000000 */
.L_x_101:
[----:B------:R-:W-:Y:S02]  /*5240*/  ISETP.NE.U32.AND P0, PT, RZ, UR24, PT ;  /* 0x00000018ff007c0c */ /* 0x000fe4000bf05070 */
[----:B------:R-:W-:Y:S02]  /*5250*/  R2UR UR11, R21 ;  /* 0x00000000150b72ca */ /* 0x000fe400000e0000 */
[----:B------:R-:W-:Y:S02]  /*5260*/  R2UR UR10, R20 ;  /* 0x00000000140a72ca */ /* 0x000fe400000e0000 */
[----:B------:R-:W-:-:S09]  /*5270*/  ISETP.NE.AND.EX P0, PT, RZ, UR25, PT, P0 ;  /* 0x00000019ff007c0c */ /* 0x000fd2000bf05300 */
[----:B------:R-:W-:Y:S02]  /*5280*/  USHF.L.U32 UR11, UR11, 0x7, URZ ;  /* 0x000000070b0b7899 */ /* 0x000fe4000800063f */
[----:B------:R-:W-:Y:S02]  /*5290*/  USHF.L.U32 UR10, UR10, 0x6, URZ ;  /* 0x000000060a0a7899 */ /* 0x000fe4000800063f */
[----:B--2---:R-:W-:Y:S10]  /*52a0*/  @!P0 BRA `(.L_x_82) ;  /* 0x00000000002c8947 */ /* 0x004ff40003800000 */
[----:B------:R-:W-:-:S04]  /*52b0*/  ISETP.NE.U32.AND P1, PT, RZ, UR14, PT ;  /* 0x0000000eff007c0c */ /* 0x000fc8000bf25070 */
[----:B------:R-:W-:-:S13]  /*52c0*/  ISETP.NE.AND.EX P1, PT, RZ, UR15, PT, P1 ;  /* 0x0000000fff007c0c */ /* 0x000fda000bf25310 */
[----:B------:R-:W-:Y:S05]  /*52d0*/  @!P1 BRA `(.L_x_83) ;  /* 0x0000000000189947 */ /* 0x000fea0003800000 */
[----:B---3--:R-:W1:Y:S01]  /*52e0*/  LDC.64 R4, c[0x0][0x588] ;  /* 0x00016200ff047b82 */ /* 0x008e620000000a00 */
[----:B------:R-:W-:-:S04]  /*52f0*/  IMAD R13, R7, UR24, RZ ;  /* 0x00000018070d7c24 */ /* 0x000fc8000f8e02ff */
[----:B-1----:R-:W-:-:S05]  /*5300*/  IMAD.WIDE R4, R13, 0x4, R4 ;  /* 0x000000040d047825 */ /* 0x002fca00078e0204 */
[----:B--2--5:R1:W5:Y:S01]  /*5310*/  LDG.E R12, desc[UR38][R4.64] ;  /* 0x00000026040c7981 */ /* 0x024362000c1e1900 */
[----:B------:R-:W-:Y:S01]  /*5320*/  IMAD.MOV.U32 R10, RZ, RZ, 0x1 ;  /* 0x00000001ff0a7424 */ /* 0x000fe200078e00ff */
[----:B------:R-:W-:Y:S06]  /*5330*/  BRA `(.L_x_82) ;  /* 0x0000000000087947 */ /* 0x000fec0003800000 */
.L_x_83:
[----:B--2--5:R-:W4:Y:S01]  /*5340*/  LDC R12, c[0x0][0x580] ;  /* 0x00016000ff0c7b82 */ /* 0x024f220000000800 */
[----:B------:R-:W-:-:S07]  /*5350*/  IMAD.MOV.U32 R10, RZ, RZ, 0x1 ;  /* 0x00000001ff0a7424 */ /* 0x000fce00078e00ff */
.L_x_82:
[----:B------:R-:W-:Y:S05]  /*5360*/  @!P0 BRA `(.L_x_84) ;  /* 0x00000000001c8947 */ /* 0x000fea0003800000 */
[----:B------:R-:W-:-:S13]  /*5370*/  LOP3.LUT P2, RZ, R10, 0xff, RZ, 0xc0, !PT ;  /* 0x000000ff0aff7812 */ /* 0x000fda000784c0ff */
[----:B-1-3--:R-:W1:Y:S02]  /*5380*/  @!P2 LDC.64 R4, c[0x0][0x588] ;  /* 0x00016200ff04ab82 */ /* 0x00ae640000000a00 */
[----:B-1----:R-:W-:-:S04]  /*5390*/  @!P2 ISETP.NE.U32.AND P0, PT, R4, RZ, PT ;  /* 0x000000ff0400a20c */ /* 0x002fc80003f05070 */
[----:B------:R-:W-:Y:S02]  /*53a0*/  @!P2 ISETP.NE.AND.EX P1, PT, R5, RZ, PT, P0 ;  /* 0x000000ff0500a20c */ /* 0x000fe40003f25300 */
[----:B--2-45:R-:W-:Y:S02]  /*53b0*/  @P2 FSETP.EQ.AND P0, PT, R12, RZ, PT ;  /* 0x000000ff0c00220b */ /* 0x034fe40003f02000 */
[----:B------:R-:W-:Y:S01]  /*53c0*/  @!P2 PLOP3.LUT P0, PT, P1, PT, PT, 0x8, 0x0 ;  /* 0x000000000000a81c */ /* 0x000fe20000f0e170 */
[----:B------:R-:W-:-:S12]  /*53d0*/  BRA `(.L_x_85) ;  /* 0x0000000000047947 */ /* 0x000fd80003800000 */
.L_x_84:
[----:B--2-45:R-:W-:-:S13]  /*53e0*/  FSETP.EQ.AND P0, PT, R12, RZ, PT ;  /* 0x000000ff0c00720b */ /* 0x034fda0003f02000 */
.L_x_85:
[----:B------:R-:W-:Y:S02]  /*53f0*/  ISETP.NE.AND P2, PT, R11, 0x3, PT ;  /* 0x000000030b00780c */ /* 0x000fe40003f45270 */
[----:B------:R-:W-:-:S04]  /*5400*/  ELECT P1, URZ, PT ;  /* 0x00000000003f782f */ /* 0x000fc80003820000 */
[----:B------:R-:W-:-:S07]  /*5410*/  PLOP3.LUT P0, PT, P1, P0, PT, 0x20, 0x0 ;  /* 0x000000000000781c */ /* 0x000fce0000f00470 */
[----:B------:R-:W-:Y:S06]  /*5420*/  @!P2 BRA `(.L_x_86) ;  /* 0x000000000004a947 */ /* 0x000fec0003800000 */
[----:B------:R-:W-:Y:S01]  /*5430*/  BPT.TRAP 0x1 ;  /* 0x000000040000795c */ /* 0x000fe20000300000 */
.L_x_86:
[----:B------:R-:W2:Y:S01]  /*5440*/  S2UR UR42, SR_CgaCtaId ;  /* 0x00000000002a79c3 */ /* 0x000ea20000008800 */
[----:B------:R-:W-:Y:S01]  /*5450*/  UMOV UR4, 0x400 ;  /* 0x0000040000047882 */ /* 0x000fe20000000000 */
[----:B-1-3--:R-:W-:Y:S01]  /*5460*/  SHF.L.U32 R4, R3, 0x1f, RZ ;  /* 0x0000001f03047819 */ /* 0x00afe200000006ff */
[----:B--2---:R-:W-:-:S09]  /*5470*/  ULEA UR5, UR42, UR4, 0x18 ;  /* 0x000000042a057291 */ /* 0x004fd2000f8ec03f */
[----:B------:R-:W1:Y:S02]  /*5480*/  SYNCS.PHASECHK.TRANS64.TRYWAIT P1, [UR5+0x120], R4 ;  /* 0x00012004ff0075a7 */ /* 0x000e640008020145 */
[----:B-1----:R-:W-:Y:S05]  /*5490*/  @!P1 BRA `(.L_x_87) ;  /* 0x0000002000c09947 */ /* 0x002fea0003800000 */
.L_x_144:
[----:B------:R-:W-:Y:S04]  /*54a0*/  BSSY B0, `(.L_x_88) ;  /* 0x000000e000007945 */ /* 0x000fe80003800000 */
[----:B------:R-:W-:Y:S05]  /*54b0*/  @!P0 BRA `(.L_x_89) ;  /* 0x0000000000308947 */ /* 0x000fea0003800000 */
[----:B------:R-:W-:Y:S01]  /*54c0*/  R2UR UR12, R7 ;  /* 0x00000000070c72ca */ /* 0x000fe200000e0000 */
[----:B------:R-:W-:Y:S02]  /*54d0*/  UIADD3 UR16, UP0, UR6, 0x3f0, URZ ;  /* 0x000003f006107890 */ /* 0x000fe4000ff1e03f */
[----:B------:R-:W-:Y:S02]  /*54e0*/  UIADD3 UR8, UR5, 0x200, URZ ;  /* 0x0000020005087890 */ /* 0x000fe4000fffe03f */
[----:B------:R-:W-:Y:S02]  /*54f0*/  UIADD3 UR9, UR5, 0x110, URZ ;  /* 0x0000011005097890 */ /* 0x000fe4000fffe03f */
[----:B------:R-:W-:Y:S01]  /*5500*/  UIADD3.X UR17, URZ, UR7, URZ, UP0, !UPT ;  /* 0x000000073f117290 */ /* 0x000fe200087fe43f */
[----:B------:R-:W-:Y:S01]  /*5510*/  UMOV UR18, 0x0 ;  /* 0x0000000000127882 */ /* 0x000fe20000000000 */
[----:B------:R-:W-:-:S07]  /*5520*/  UMOV UR19, 0x10000000 ;  /* 0x1000000000137882 */ /* 0x000fce0000000000 */
[----:B------:R2:W-:Y:S02]  /*5530*/  UTMALDG.3D [UR8], [UR16], desc[UR18] ;  /* 0x00001208100075b4 */ /* 0x0005e40008011000 */
[----:B--2---:R-:W-:Y:S05]  /*5540*/  @!P2 BRA `(.L_x_90) ;  /* 0x000000000004a947 */ /* 0x004fea0003800000 */
[----:B------:R-:W-:Y:S01]  /*5550*/  BPT.TRAP 0x1 ;  /* 0x000000040000795c */ /* 0x000fe20000300000 */
.L_x_90:
[----:B-1----:R-:W1:Y:S02]  /*5560*/  LDC R5, c[0x0][0x800] ;  /* 0x00020000ff057b82 */ /* 0x002e640000000800 */
[----:B-1----:R2:W-:Y:S02]  /*5570*/  SYNCS.ARRIVE.TRANS64.RED.A0TR RZ, [UR5+0x110], R5 ;  /* 0x00011005ffff79a7 */ /* 0x0025e40008300405 */
.L_x_89:
[----:B------:R-:W-:Y:S05]  /*5580*/  BSYNC B0 ;  /* 0x0000000000007941 */ /* 0x000fea0003800000 */
.L_x_88:
[----:B------:R-:W-:Y:S05]  /*5590*/  @!P2 BRA `(.L_x_91) ;  /* 0x000000000004a947 */ /* 0x000fea0003800000 */
[----:B------:R-:W-:Y:S01]  /*55a0*/  BPT.TRAP 0x1 ;  /* 0x000000040000795c */ /* 0x000fe20000300000 */
.L_x_91:
[----:B------:R-:W-:-:S04]  /*55b0*/  UIADD3 UR4, UR5, 0x110, URZ ;  /* 0x0000011005047890 */ /* 0x000fc8000fffe03f */
[----:B------:R-:W-:-:S09]  /*55c0*/  UPRMT UR4, UR42, 0x654, UR4 ;  /* 0x000006542a047896 */ /* 0x000fd20008000004 */
[----:B------:R-:W-:Y:S01]  /*55d0*/  SYNCS.ARRIVE.TRANS64.RED.A1T0 RZ, [UR4], RZ ;  /* 0x000000ffffff79a7 */ /* 0x000fe20008100404 */
[----:B------:R-:W-:Y:S05]  /*55e0*/  @!P2 BRA `(.L_x_92) ;  /* 0x000000000004a947 */ /* 0x000fea0003800000 */
[----:B------:R-:W-:Y:S01]  /*55f0*/  BPT.TRAP 0x1 ;  /* 0x000000040000795c */ /* 0x000fe20000300000 */
.L_x_92:
[----:B------:R-:W3:Y:S02]  /*5600*/  SYNCS.PHASECHK.TRANS64.TRYWAIT P1, [UR5+0x128], R4 ;  /* 0x00012804ff0075a7 */ /* 0x000ee40008020145 */
[----:B---3--:R-:W-:Y:S05]  /*5610*/  @!P1 BRA `(.L_x_93) ;  /* 0x0000002000789947 */ /* 0x008fea0003800000 */
.L_x_145:
[----:B------:R-:W-:Y:S04]  /*5620*/  BSSY B0, `(.L_x_94) ;  /* 0x0000010000007945 */ /* 0x000fe80003800000 */
[----:B------:R-:W-:Y:S05]  /*5630*/  @!P0 BRA `(.L_x_95) ;  /* 0x0000000000388947 */ /* 0x000fea0003800000 */
[----:B------:R-:W-:Y:S01]  /*5640*/  R2UR UR20, R7 ;  /* 0x00000000071472ca */ /* 0x000fe200000e0000 */
[----:B------:R-:W-:Y:S02]  /*5650*/  UIADD3 UR8, UP0, UR6, 0x3f0, URZ ;  /* 0x000003f006087890 */ /* 0x000fe4000ff1e03f */
[----:B------:R-:W-:Y:S02]  /*5660*/  UIADD3 UR18, UR10, 0x20, URZ ;  /* 0x000000200a127890 */ /* 0x000fe4000fffe03f */
[----:B------:R-:W-:Y:S02]  /*5670*/  UIADD3 UR16, UR5, 0x1200, URZ ;  /* 0x0000120005107890 */ /* 0x000fe4000fffe03f */
[----:B------:R-:W-:Y:S02]  /*5680*/  UIADD3 UR17, UR5, 0x118, URZ ;  /* 0x0000011805117890 */ /* 0x000fe4000fffe03f */
[----:B------:R-:W-:Y:S01]  /*5690*/  UIADD3.X UR9, URZ, UR7, URZ, UP0, !UPT ;  /* 0x000000073f097290 */ /* 0x000fe200087fe43f */
[----:B------:R-:W-:Y:S01]  /*56a0*/  UMOV UR26, 0x0 ;  /* 0x00000000001a7882 */ /* 0x000fe20000000000 */
[----:B------:R-:W-:Y:S01]  /*56b0*/  UMOV UR27, 0x10000000 ;  /* 0x10000000001b7882 */ /* 0x000fe20000000000 */
[----:B------:R-:W-:-:S06]  /*56c0*/  UMOV UR19, UR11 ;  /* 0x0000000b00137c82 */ /* 0x000fcc0008000000 */
[----:B------:R3:W-:Y:S02]  /*56d0*/  UTMALDG.3D [UR16], [UR8], desc[UR26] ;  /* 0x00001a10080075b4 */ /* 0x0007e40008011000 */
[----:B---3--:R-:W-:Y:S05]  /*56e0*/  @!P2 BRA `(.L_x_96) ;  /* 0x000000000004a947 */ /* 0x008fea0003800000 */
[----:B------:R-:W-:Y:S01]  /*56f0*/  BPT.TRAP 0x1 ;  /* 0x000000040000795c */ /* 0x000fe20000300000 */
.L_x_96:
[----:B-1----:R-:W1:Y:S02]  /*5700*/  LDC R4, c[0x0][0x800] ;  /* 0x00020000ff047b82 */ /* 0x002e640000000800 */
[----:B-1----:R3:W-:Y:S02]  /*5710*/  SYNCS.ARRIVE.TRANS64.RED.A0TR RZ, [UR5+0x118], R4 ;  /* 0x00011804ffff79a7 */ /* 0x0027e40008300405 */
.L_x_95:
[----:B------:R-:W-:Y:S05]  /*5720*/  BSYNC B0 ;  /* 0x0000000000007941 */ /* 0x000fea0003800000 */
.L_x_94:
[----:B------:R-:W-:Y:S05]  /*5730*/  @!P2 BRA `(.L_x_97) ;  /* 0x000000000004a947 */ /* 0x000fea0003800000 */
[----:B------:R-:W-:Y:S01]  /*5740*/  BPT.TRAP 0x1 ;  /* 0x000000040000795c */ /* 0x000fe20000300000 */
.L_x_97:
[----:B------:R-:W-:Y:S01]  /*5750*/  IADD3 R16, P0, R16, UR36, RZ ;  /* 0x0000002410107c10 */ /* 0x000fe2000ff1e0ff */
[----:B------:R-:W-:Y:S01]  /*5760*/  UIADD3 UR4, UR5, 0x118, URZ ;  /* 0x0000011805047890 */ /* 0x000fe2000fffe03f */
[----:B------:R-:W-:Y:S01]  /*5770*/  LOP3.LUT R3, R3, 0x1, RZ, 0x3c, !PT ;  /* 0x0000000103037812 */ /* 0x000fe200078e3cff */
[----:B------:R-:W-:Y:S01]  /*5780*/  IMAD.MOV.U32 R21, RZ, RZ, -0x1 ;  /* 0xffffffffff157424 */ /* 0x000fe200078e00ff */
[----:B------:R-:W-:Y:S01]  /*5790*/  IADD3.X R17, R17, UR40, RZ, P0, !PT ;  /* 0x0000002811117c10 */ /* 0x000fe200087fe4ff */
[----:B------:R-:W-:Y:S01]  /*57a0*/  UPRMT UR4, UR42, 0x654, UR4 ;  /* 0x000006542a047896 */ /* 0x000fe20008000004 */
[----:B------:R-:W-:Y:S01]  /*57b0*/  ISETP.GE.U32.AND P0, PT, R16, UR22, PT ;  /* 0x0000001610007c0c */ /* 0x000fe2000bf06070 */
[----:B------:R-:W-:Y:S01]  /*57c0*/  IMAD.MOV.U32 R20, RZ, RZ, -0x1 ;  /* 0xffffffffff147424 */ /* 0x000fe200078e00ff */
[----:B-1-3--:R-:W-:Y:S01]  /*57d0*/  PRMT R4, RZ, 0x7610, R4 ;  /* 0x00007610ff047816 */ /* 0x00afe20000000004 */
[----:B------:R-:W-:Y:S01]  /*57e0*/  IMAD.MOV.U32 R7, RZ, RZ, -0x1 ;  /* 0xffffffffff077424 */ /* 0x000fe200078e00ff */
[----:B------:R-:W-:-:S04]  /*57f0*/  ISETP.GE.U32.AND.EX P0, PT, R17, UR23, PT, P0 ;  /* 0x0000001711007c0c */ /* 0x000fc8000bf06100 */
[----:B------:R-:W-:Y:S09]  /*5800*/  SYNCS.ARRIVE.TRANS64.RED.A1T0 RZ, [UR4], RZ ;  /* 0x000000ffffff79a7 */ /* 0x000ff20008100404 */
[----:B------:R-:W-:Y:S05]  /*5810*/  @P0 BRA `(.L_x_98) ;  /* 0x0000000400580947 */ /* 0x000fea0003800000 */
[----:B------:R-:W1:Y:S01]  /*5820*/  S2R R18, SR_CTAID.X ;  /* 0x0000000000127919 */ /* 0x000e620000002500 */
[----:B------:R-:W3:Y:S01]  /*5830*/  LDC.64 R14, c[0x0][0x8d0] ;  /* 0x00023400ff0e7b82 */ /* 0x000ee20000000a00 */
[----:B------:R-:W-:Y:S01]  /*5840*/  ULDC UR4, c[0x0][0x150] ;  /* 0x0000540000047ab9 */ /* 0x000fe20000000800 */
[----:B------:R-:W-:Y:S01]  /*5850*/  IMAD.MOV.U32 R7, RZ, RZ, R16 ;  /* 0x000000ffff077224 */ /* 0x000fe200078e0010 */
[----:B------:R-:W4:Y:S01]  /*5860*/  S2R R19, SR_CTAID.Y ;  /* 0x0000000000137919 */ /* 0x000f220000002600 */
[----:B------:R-:W-:-:S04]  /*5870*/  IMAD.MOV.U32 R23, RZ, RZ, R17 ;  /* 0x000000ffff177224 */ /* 0x000fc800078e0011 */
[----:B------:R-:W2:Y:S08]  /*5880*/  LDC R21, c[0x0][0x144] ;  /* 0x00005100ff157b82 */ /* 0x000eb00000000800 */
[----:B------:R-:W2:Y:S01]  /*5890*/  LDC R20, c[0x0][0x8d8] ;  /* 0x00023600ff147b82 */ /* 0x000ea20000000800 */
[----:B---3--:R-:W-:-:S04]  /*58a0*/  ISETP.NE.U32.AND P0, PT, R14, RZ, PT ;  /* 0x000000ff0e00720c */ /* 0x008fc80003f05070 */
[----:B------:R-:W-:Y:S02]  /*58b0*/  ISETP.NE.AND.EX P0, PT, R15, RZ, PT, P0 ;  /* 0x000000ff0f00720c */ /* 0x000fe40003f05300 */
[----:B-1----:R-:W-:Y:S02]  /*58c0*/  I2FP.F32.U32 R4, R18 ;  /* 0x0000001200047245 */ /* 0x002fe40000201000 */
[----:B----4-:R-:W-:-:S03]  /*58d0*/  I2FP.F32.U32 R22, R19 ;  /* 0x0000001300167245 */ /* 0x010fc60000201000 */
[----:B------:R-:W-:-:S04]  /*58e0*/  FMUL R4, R4, UR4 ;  /* 0x0000000404047c20 */ /* 0x000fc80008400000 */
[----:B------:R1:W3:Y:S02]  /*58f0*/  F2I.U32.TRUNC.NTZ R13, R4 ;  /* 0x00000004000d7305 */ /* 0x0002e4000020f000 */
[----:B--2---:R-:W-:Y:S05]  /*5900*/  @!P0 BRA `(.L_x_99) ;  /* 0x0000000000308947 */ /* 0x004fea0003800000 */
[----:B------:R-:W2:Y:S02]  /*5910*/  LDC R5, c[0x0][0x8dc] ;  /* 0x00023700ff057b82 */ /* 0x000ea40000000800 */
[----:B--2---:R-:W-:-:S05]  /*5920*/  IADD3 R5, P0, R16, R5, RZ ;  /* 0x0000000510057210 */ /* 0x004fca0007f1e0ff */
[----:B------:R-:W-:-:S04]  /*5930*/  IMAD.X R23, RZ, RZ, R17, P0 ;  /* 0x000000ffff177224 */ /* 0x000fc800000e0611 */
[----:B------:R-:W-:-:S04]  /*5940*/  IMAD.WIDE.U32 R6, R23, R14, RZ ;  /* 0x0000000e17067225 */ /* 0x000fc800078e00ff */
[----:B------:R-:W-:-:S04]  /*5950*/  IMAD.WIDE.U32 R6, P0, R5, R15, R6 ;  /* 0x0000000f05067225 */ /* 0x000fc80007800006 */
[----:B-1----:R-:W-:-:S04]  /*5960*/  IMAD.WIDE.U32 R4, R5, R14, RZ ;  /* 0x0000000e05047225 */ /* 0x002fc800078e00ff */
[----:B------:R-:W-:Y:S01]  /*5970*/  IMAD.MOV.U32 R4, RZ, RZ, R7 ;  /* 0x000000ffff047224 */ /* 0x000fe200078e0007 */
[----:B------:R-:W-:Y:S01]  /*5980*/  IADD3 RZ, P1, R5, R6, RZ ;  /* 0x0000000605ff7210 */ /* 0x000fe20007f3e0ff */
[----:B------:R-:W-:-:S04]  /*5990*/  IMAD.X R5, RZ, RZ, RZ, P0 ;  /* 0x000000ffff057224 */ /* 0x000fc800000e06ff */
[----:B------:R-:W-:-:S04]  /*59a0*/  IMAD.WIDE.U32.X R4, R23, R15, R4, P1 ;  /* 0x0000000f17047225 */ /* 0x000fc800008e0404 */
[----:B------:R-:W-:Y:S01]  /*59b0*/  IMAD.MOV.U32 R7, RZ, RZ, R4 ;  /* 0x000000ffff077224 */ /* 0x000fe200078e0004 */
[----:B------:R-:W-:-:S07]  /*59c0*/  MOV R23, R5 ;  /* 0x0000000500177202 */ /* 0x000fce0000000f00 */
.L_x_99:
[----:B------:R-:W-:Y:S01]  /*59d0*/  ULDC UR4, c[0x0][0x154] ;  /* 0x0000550000047ab9 */ /* 0x000fe20000000800 */
[----:B------:R-:W2:Y:S01]  /*59e0*/  LDC R24, c[0x0][0x148] ;  /* 0x00005200ff187b82 */ /* 0x000ea20000000800 */
[----:B------:R-:W-:Y:S01]  /*59f0*/  FMUL R14, R22, UR4 ;  /* 0x00000004160e7c20 */ /* 0x000fe20008400000 */
[----:B------:R-:W-:Y:S01]  /*5a00*/  ISETP.NE.AND P2, PT, R2, 0x1, PT ;  /* 0x000000010200780c */ /* 0x000fe20003f45270 */
[----:B---3--:R-:W-:Y:S01]  /*5a10*/  IMAD.MOV R6, RZ, RZ, -R13 ;  /* 0x000000ffff067224 */ /* 0x008fe200078e0a0d */
[-CC-:B------:R-:W-:Y:S02]  /*5a20*/  SHF.R.U64 R13, R7, R20.reuse, R23.reuse ;  /* 0x00000014070d7219 */ /* 0x180fe40000001217 */
[----:B------:R-:W-:Y:S01]  /*5a30*/  SHF.R.U32.HI R20, RZ, R20, R23 ;  /* 0x00000014ff147219 */ /* 0x000fe20000011617 */
[----:B------:R-:W3:Y:S01]  /*5a40*/  F2I.U32.TRUNC.NTZ R14, R14 ;  /* 0x0000000e000e7305 */ /* 0x000ee2000020f000 */
[----:B-1----:R-:W1:Y:S01]  /*5a50*/  LDC.64 R4, c[0x0][0x8c8] ;  /* 0x00023200ff047b82 */ /* 0x002e620000000a00 */
[----:B------:R-:W-:Y:S01]  /*5a60*/  IMAD R18, R21, R6, R18 ;  /* 0x0000000615127224 */ /* 0x000fe200078e0212 */
[----:B------:R-:W-:-:S05]  /*5a70*/  IADD3 R21, P0, RZ, -R13, RZ ;  /* 0x8000000dff157210 */ /* 0x000fca0007f1e0ff */
[----:B------:R-:W-:Y:S01]  /*5a80*/  IMAD.X R7, RZ, RZ, ~R20, P0 ;  /* 0x000000ffff077224 */ /* 0x000fe200000e0e14 */
[----:B------:R-:W4:Y:S01]  /*5a90*/  LDC R22, c[0x0][0x8c0] ;  /* 0x00023000ff167b82 */ /* 0x000f220000000800 */
[----:B---3--:R-:W-:-:S07]  /*5aa0*/  IMAD.MOV R15, RZ, RZ, -R14 ;  /* 0x000000ffff0f7224 */ /* 0x008fce00078e0a0e */
[----:B------:R-:W3:Y:S01]  /*5ab0*/  LDC R25, c[0x0][0x8b0] ;  /* 0x00022c00ff197b82 */ /* 0x000ee20000000800 */
[----:B--2---:R-:W-:-:S07]  /*5ac0*/  @P2 IMAD R18, R24, R15, R19 ;  /* 0x0000000f18122224 */ /* 0x004fce00078e0213 */
[----:B------:R-:W2:Y:S01]  /*5ad0*/  LDC.64 R14, c[0x0][0x8e8] ;  /* 0x00023a00ff0e7b82 */ /* 0x000ea20000000a00 */
[----:B-1----:R-:W-:-:S04]  /*5ae0*/  IMAD R6, R7, R4, RZ ;  /* 0x0000000407067224 */ /* 0x002fc800078e02ff */
[C---:B------:R-:W-:Y:S02]  /*5af0*/  IMAD R7, R21.reuse, R5, R6 ;  /* 0x0000000515077224 */ /* 0x040fe400078e0206 */
[----:B------:R-:W-:Y:S01]  /*5b00*/  IMAD.WIDE.U32 R4, R21, R4, R16 ;  /* 0x0000000415047225 */ /* 0x000fe200078e0010 */
[----:B------:R-:W1:Y:S03]  /*5b10*/  LDC R6, c[0x0][0x900] ;  /* 0x00024000ff067b82 */ /* 0x000e660000000800 */
[----:B------:R-:W-:-:S05]  /*5b20*/  IMAD.IADD R5, R5, 0x1, R7 ;  /* 0x0000000105057824 */ /* 0x000fca00078e0207 */
[----:B------:R-:W1:Y:S01]  /*5b30*/  LDC R24, c[0x0][0x8f0] ;  /* 0x00023c00ff187b82 */ /* 0x000e620000000800 */
[-CC-:B----4-:R-:W-:Y:S02]  /*5b40*/  SHF.R.U64 R23, R4, R22.reuse, R5.reuse ;  /* 0x0000001604177219 */ /* 0x190fe40000001205 */
[----:B------:R-:W-:-:S04]  /*5b50*/  SHF.R.U32.HI R4, RZ, R22, R5 ;  /* 0x00000016ff047219 */ /* 0x000fc80000011605 */
[-CC-:B---3--:R-:W-:Y:S01]  /*5b60*/  SHF.R.U64 R22, R23, R25.reuse, R4.reuse ;  /* 0x0000001917167219 */ /* 0x188fe20000001204 */
[----:B------:R-:W3:Y:S01]  /*5b70*/  LDC R20, c[0x0][0x8e0] ;  /* 0x00023800ff147b82 */ /* 0x000ee20000000800 */
[----:B--2---:R-:W-:Y:S02]  /*5b80*/  ISETP.NE.U32.AND P0, PT, R14, RZ, PT ;  /* 0x000000ff0e00720c */ /* 0x004fe40003f05070 */
[----:B------:R-:W-:Y:S02]  /*5b90*/  SHF.R.U32.HI R5, RZ, R25, R4 ;  /* 0x00000019ff057219 */ /* 0x000fe40000011604 */
[----:B------:R-:W-:-:S03]  /*5ba0*/  ISETP.NE.AND.EX P0, PT, R15, RZ, PT, P0 ;  /* 0x000000ff0f00720c */ /* 0x000fc60003f05300 */
[----:B------:R-:W2:Y:S01]  /*5bb0*/  LDC R21, c[0x0][0x8b8] ;  /* 0x00022e00ff157b82 */ /* 0x000ea20000000800 */
[-CC-:B-1----:R-:W-:Y:S02]  /*5bc0*/  SHF.R.U64 R25, R22, R6.reuse, R5.reuse ;  /* 0x0000000616197219 */ /* 0x182fe40000001205 */
[----:B------:R-:W-:-:S03]  /*5bd0*/  SHF.R.U32.HI R27, RZ, R6, R5 ;  /* 0x00000006ff1b7219 */ /* 0x000fc60000011605 */
[----:B------:R-:W-:Y:S02]  /*5be0*/  IMAD.MOV.U32 R4, RZ, RZ, R25 ;  /* 0x000000ffff047224 */ /* 0x000fe400078e0019 */
[----:B------:R-:W1:Y:S01]  /*5bf0*/  LDC R19, c[0x0][0x8a8] ;  /* 0x00022a00ff137b82 */ /* 0x000e620000000800 */
[----:B------:R-:W-:Y:S01]  /*5c00*/  IMAD.MOV.U32 R5, RZ, RZ, R27 ;  /* 0x000000ffff057224 */ /* 0x000fe200078e001b */
[----:B------:R-:W-:Y:S06]  /*5c10*/  @!P0 BRA `(.L_x_100) ;  /* 0x0000000000288947 */ /* 0x000fec0003800000 */
[----:B------:R-:W4:Y:S02]  /*5c20*/  LDC R4, c[0x0][0x8f4] ;  /* 0x00023d00ff047b82 */ /* 0x000f240000000800 */
[----:B----4-:R-:W-:-:S05]  /*5c30*/  IADD3 R5, P0, R25, R4, RZ ;  /* 0x0000000419057210 */ /* 0x010fca0007f1e0ff */
[----:B------:R-:W-:-:S04]  /*5c40*/  IMAD.X R27, RZ, RZ, R27, P0 ;  /* 0x000000ffff1b7224 */ /* 0x000fc800000e061b */
[----:B------:R-:W-:-:S04]  /*5c50*/  IMAD.WIDE.U32 R6, R27, R14, RZ ;  /* 0x0000000e1b067225 */ /* 0x000fc800078e00ff */
[----:B------:R-:W-:-:S04]  /*5c60*/  IMAD.WIDE.U32 R6, P0, R5, R15, R6 ;  /* 0x0000000f05067225 */ /* 0x000fc80007800006 */
[----:B------:R-:W-:-:S04]  /*5c70*/  IMAD.WIDE.U32 R4, R5, R14, RZ ;  /* 0x0000000e05047225 */ /* 0x000fc800078e00ff */
[----:B------:R-:W-:Y:S01]  /*5c80*/  IMAD.MOV.U32 R4, RZ, RZ, R7 ;  /* 0x000000ffff047224 */ /* 0x000fe200078e0007 */
[----:B------:R-:W-:Y:S01]  /*5c90*/  IADD3 RZ, P1, R5, R6, RZ ;  /* 0x0000000605ff7210 */ /* 0x000fe20007f3e0ff */
[----:B------:R-:W-:-:S04]  /*5ca0*/  IMAD.X R5, RZ, RZ, RZ, P0 ;  /* 0x000000ffff057224 */ /* 0x000fc800000e06ff */
[----:B------:R-:W-:-:S08]  /*5cb0*/  IMAD.WIDE.U32.X R4, R27, R15, R4, P1 ;  /* 0x0000000f1b047225 */ /* 0x000fd000008e0404 */
.L_x_100:
[----:B------:R-:W-:Y:S01]  /*5cc0*/  SHF.R.U64 R5, R4, R24, R5 ;  /* 0x0000001804057219 */ /* 0x000fe20000001205 */
[----:B------:R-:W-:Y:S01]  /*5cd0*/  IMAD.MOV.U32 R7, RZ, RZ, R13 ;  /* 0x000000ffff077224 */ /* 0x000fe200078e000d */
[----:B------:R-:W-:Y:S02]  /*5ce0*/  LOP3.LUT R22, R22, R9, RZ, 0xc0, !PT ;  /* 0x0000000916167212 */ /* 0x000fe400078ec0ff */
[----:B------:R-:W-:Y:S01]  /*5cf0*/  LOP3.LUT R6, R23, R8, RZ, 0xc0, !PT ;  /* 0x0000000817067212 */ /* 0x000fe200078ec0ff */
[----:B------:R-:W-:Y:S02]  /*5d00*/  IMAD.MOV R4, RZ, RZ, -R5 ;  /* 0x000000ffff047224 */ /* 0x000fe400078e0a05 */
[----:B------:R-:W-:Y:S02]  /*5d10*/  IMAD R22, R5, UR13, R22 ;  /* 0x0000000d05167c24 */ /* 0x000fe4000f8e0216 */
[----:B---3--:R-:W-:Y:S02]  /*5d20*/  IMAD R20, R4, R20, R25 ;  /* 0x0000001404147224 */ /* 0x008fe400078e0219 */
[----:B--2---:R-:W-:-:S02]  /*5d30*/  IMAD R21, R22, R21, R18 ;  /* 0x0000001516157224 */ /* 0x004fc400078e0212 */
[----:B-1----:R-:W-:Y:S02]  /*5d40*/  IMAD R6, R20, R19, R6 ;  /* 0x0000001314067224 */ /* 0x002fe400078e0206 */
[----:B------:R-:W-:-:S03]  /*5d50*/  IMAD.MOV.U32 R4, RZ, RZ, 0x1 ;  /* 0x00000001ff047424 */ /* 0x000fc600078e00ff */
[----:B------:R-:W-:Y:S02]  /*5d60*/  SEL R20, R6, R21, !P2 ;  /* 0x0000001506147207 */ /* 0x000fe40005000000 */
[----:B------:R-:W-:-:S07]  /*5d70*/  SEL R21, R21, R6, !P2 ;  /* 0x0000000615157207 */ /* 0x000fce0005000000 */
.L_x_98:
[----:B------:R-:W-:-:S13]  /*5d80*/  LOP3.LUT P0, RZ, R4, 0xff, RZ, 0xc0, !PT ;  /* 0x000000ff04ff7812 */ /* 0x000fda000780c0ff */
[----:B------:R-:W-:Y:S05]  /*5d90*/  @P0 BRA `(.L_x_101) ;  /* 0xfffffff400280947 */ /* 0x000fea000383ffff */
.L_x_81:
[----:B------:R-:W-:Y:S01]  /*5da0*/  ELECT P0, URZ, PT ;  /* 0x00000000003f782f */ /* 0x000fe20003800000 */
[----:B------:R-:W-:-:S12]  /*5db0*/  BSSY B0, `(.L_x_102) ;  /* 0x0000013000007945 */ /* 0x000fd80003800000 */
[----:B------:R-:W-:Y:S05]  /*5dc0*/  @!P0 BRA `(.L_x_103) ;  /* 0x0000000000448947 */ /* 0x000fea0003800000 */
[----:B------:R-:W-:-:S04]  /*5dd0*/  LOP3.LUT R0, R0, 0x2, RZ, 0xfc, !PT ;  /* 0x0000000200007812 */ /* 0x000fc800078efcff */
[----:B------:R-:W-:-:S13]  /*5de0*/  ISETP.NE.AND P1, PT, R0, 0x3, PT ;  /* 0x000000030000780c */ /* 0x000fda0003f25270 */
[----:B------:R-:W-:Y:S05]  /*5df0*/  @!P1 BRA `(.L_x_104) ;  /* 0x0000000000049947 */ /* 0x000fea0003800000 */
[----:B------:R-:W-:Y:S01]  /*5e00*/  BPT.TRAP 0x1 ;  /* 0x000000040000795c */ /* 0x000fe20000300000 */
.L_x_104:
[----:B--23--:R-:W-:Y:S01]  /*5e10*/  IMAD.U32 R5, RZ, RZ, UR42 ;  /* 0x0000002aff057e24 */ /* 0x00cfe2000f8e00ff */
[----:B------:R-:W-:Y:S02]  /*5e20*/  MOV R2, 0x400 ;  /* 0x0000040000027802 */ /* 0x000fe40000000f00 */
[----:B------:R-:W-:Y:S02]  /*5e30*/  SHF.L.U32 R0, R3, 0x1f, RZ ;  /* 0x0000001f03007819 */ /* 0x000fe400000006ff */
[----:B------:R-:W-:-:S04]  /*5e40*/  LEA R5, R5, R2, 0x18 ;  /* 0x0000000205057211 */ /* 0x000fc800078ec0ff */
[----:B------:R-:W1:Y:S02]  /*5e50*/  SYNCS.PHASECHK.TRANS64.TRYWAIT P0, [R5+URZ+0x120], R0 ;  /* 0x00012000050075a7 */ /* 0x000e64000800017f */
[----:B-1----:R-:W-:Y:S05]  /*5e60*/  @!P0 BRA `(.L_x_105) ;  /* 0x00000018007c8947 */ /* 0x002fea0003800000 */
.L_x_146:
[----:B------:R-:W-:Y:S05]  /*5e70*/  @!P1 BRA `(.L_x_106) ;  /* 0x0000000000049947 */ /* 0x000fea0003800000 */
[----:B------:R-:W-:Y:S01]  /*5e80*/  BPT.TRAP 0x1 ;  /* 0x000000040000795c */ /* 0x000fe20000300000 */
.L_x_106:
[----:B-1----:R-:W-:-:S07]  /*5e90*/  SHF.L.U32 R0, R3, 0x1f, RZ ;  /* 0x0000001f03007819 */ /* 0x002fce00000006ff */
.L_x_107:
[----:B-1----:R1:W2:Y:S02]  /*5ea0*/  SYNCS.PHASECHK.TRANS64.TRYWAIT P0, [R5+URZ+0x128], R0 ;  /* 0x00012800050075a7 */ /* 0x0022a4000800017f */
[----:B--2---:R-:W-:Y:S05]  /*5eb0*/  @!P0 NANOSLEEP.SYNCS 0x989680 ;  /* 0x009896800000895d */ /* 0x004fea0003900000 */
[----:B------:R-:W2:Y:S02]  /*5ec0*/  @!P0 SYNCS.PHASECHK.TRANS64 P0, [R5+URZ+0x128], R0 ;  /* 0x00012800050085a7 */ /* 0x000ea4000800007f */
[----:B--2---:R-:W-:Y:S05]  /*5ed0*/  @!P0 BRA `(.L_x_107) ;  /* 0xfffffffc00f08947 */ /* 0x004fea000383ffff */
.L_x_103:
[----:B------:R-:W-:Y:S05]  /*5ee0*/  BSYNC B0 ;  /* 0x0000000000007941 */ /* 0x000fea0003800000 */
.L_x_102:
[----:B------:R-:W-:Y:S05]  /*5ef0*/  EXIT ;  /* 0x000000000000794d */ /* 0x000fea0003800000 */
.L_x_76:
[----:B------:R-:W-:Y:S01]  /*5f00*/  LOP3.LUT P0, RZ, R11, 0xff, RZ, 0xc0, !PT ;  /* 0x000000ff0bff7812 */ /* 0x000fe2000780c0ff */
[----:B------:R-:W-:Y:S02]  /*5f10*/  IMAD.MOV.U32 R0, RZ, RZ, 0x1 ;  /* 0x00000001ff007424 */ /* 0x000fe400078e00ff */
[----:B------:R-:W-:-:S10]  /*5f20*/  IMAD.MOV.U32 R12, RZ, RZ, RZ ;  /* 0x000000ffff0c7224 */ /* 0x000fd400078e00ff */
[----:B------:R-:W-:Y:S05]  /*5f30*/  @!P0 BRA `(.L_x_108) ;  /* 0x0000000c00148947 */ /* 0x000fea0003800000 */
[----:B------:R-:W1:Y:S01]  /*5f40*/  LDC R0, c[0x0][0x28c] ;  /* 0x0000a300ff007b82 */ /* 0x000e620000000800 */
[C---:B------:R-:W-:Y:S01]  /*5f50*/  LOP3.LUT P2, RZ, R18.reuse, 0x7f, RZ, 0xc0, !PT ;  /* 0x0000007f12ff7812 */ /* 0x040fe2000784c0ff */
[----:B------:R-:W-:Y:S01]  /*5f60*/  ULDC UR5, c[0x0][0x900] ;  /* 0x0002400000057ab9 */ /* 0x000fe20000000800 */
[----:B------:R-:W-:Y:S01]  /*5f70*/  LOP3.LUT P0, RZ, R18, 0x1f, RZ, 0xc0, !PT ;  /* 0x0000001f12ff7812 */ /* 0x000fe2000780c0ff */
[----:B------:R-:W-:Y:S01]  /*5f80*/  UMOV UR6, 0xffffffff ;  /* 0xffffffff00067882 */ /* 0x000fe20000000000 */
[----:B------:R-:W-:Y:S01]  /*5f90*/  BSSY B0, `(.L_x_108) ;  /* 0x00000bf000007945 */ /* 0x000fe20003800000 */
[----:B------:R-:W-:Y:S01]  /*5fa0*/  USHF.L.U32 UR6, UR6, UR5, URZ ;  /* 0x0000000506067299 */ /* 0x000fe2000800063f */
[----:B------:R-:W-:Y:S01]  /*5fb0*/  IMAD.MOV.U32 R13, RZ, RZ, 0x1 ;  /* 0x00000001ff0d7424 */ /* 0x000fe200078e00ff */
[----:B------:R-:W-:Y:S01]  /*5fc0*/  LOP3.LUT R11, R19, 0x2, RZ, 0xfc, !PT ;  /* 0x00000002130b7812 */ /* 0x000fe200078efcff */
[----:B------:R-:W-:Y:S01]  /*5fd0*/  IMAD.MOV.U32 R12, RZ, RZ, RZ ;  /* 0x000000ffff0c7224 */ /* 0x000fe200078e00ff */
[----:B------:R-:W-:Y:S01]  /*5fe0*/  PLOP3.LUT P0, PT, P0, P2, PT, 0x8a, 0x0 ;  /* 0x000000000000781c */ /* 0x000fe20000705172 */
[----:B------:R-:W-:Y:S01]  /*5ff0*/  ULDC UR4, c[0x0][0x8a8] ;  /* 0x00022a0000047ab9 */ /* 0x000fe20000000800 */
[----:B------:R-:W-:-:S02]  /*6000*/  USHF.L.U32 UR17, UR41, UR5, URZ ;  /* 0x0000000529117299 */ /* 0x000fc4000800063f */
[----:B------:R-:W-:Y:S02]  /*6010*/  UIADD3 UR15, UR4, -0x1, URZ ;  /* 0xffffffff040f7890 */ /* 0x000fe4000fffe03f */
[----:B------:R-:W-:Y:S01]  /*6020*/  ULOP3.LUT UR16, URZ, UR6, URZ, 0x33, !UPT ;  /* 0x000000063f107292 */ /* 0x000fe2000f8e333f */
[----:B------:R-:W-:Y:S01]  /*6030*/  ULDC.64 UR20, c[0x0][0x198] ;  /* 0x0000660000147ab9 */ /* 0x000fe20000000a00 */
[----:B-1----:R-:W-:-:S05]  /*6040*/  VIADD R0, R0, 0x3f ;  /* 0x0000003f00007836 */ /* 0x002fca0000000000 */
[----:B------:R-:W-:-:S04]  /*6050*/  SHF.R.S32.HI R3, RZ, 0x1f, R0 ;  /* 0x0000001fff037819 */ /* 0x000fc80000011400 */
[----:B------:R-:W-:Y:S01]  /*6060*/  LEA.HI R3, R3, R0, RZ, 0x6 ;  /* 0x0000000003037211 */ /* 0x000fe200078f30ff */
[----:B------:R-:W-:-:S03]  /*6070*/  IMAD.MOV.U32 R0, RZ, RZ, 0x1 ;  /* 0x00000001ff007424 */ /* 0x000fc600078e00ff */
[----:B------:R-:W-:-:S05]  /*6080*/  SHF.R.S32.HI R3, RZ, 0x6, R3 ;  /* 0x00000006ff037819 */ /* 0x000fca0000011403 */
[----:B------:R-:W-:-:S07]  /*6090*/  VIADD R10, R3, 0x1 ;  /* 0x00000001030a7836 */ /* 0x000fce0000000000 */
.L_x_120:
[----:B------:R-:W-:-:S03]  /*60a0*/  UMOV UR4, 0xffffffff ;  /* 0xffffffff00047882 */ /* 0x000fc60000000000 */
[----:B------:R-:W-:Y:S05]  /*60b0*/  BRA.DIV UR4, `(.L_x_109) ;  /* 0x0000001604fc7947 */ /* 0x000fea000b800000 */
[----:B------:R-:W-:-:S13]  /*60c0*/  ELECT P6, URZ, PT ;  /* 0x00000000003f782f */ /* 0x000fda00038c0000 */
.L_x_149:
[----:B------:R-:W1:Y:S01]  /*60d0*/  LDC R4, c[0x0][0x28c] ;  /* 0x0000a300ff047b82 */ /* 0x000e620000000800 */
[----:B------:R-:W-:Y:S01]  /*60e0*/  BSSY B1, `(.L_x_110) ;  /* 0x0000037000017945 */ /* 0x000fe20003800000 */
[----:B-1----:R-:W-:-:S13]  /*60f0*/  ISETP.LT.OR P6, PT, R4, 0x1, !P6 ;  /* 0x000000010400780c */ /* 0x002fda00077c1670 */
[----:B------:R-:W-:Y:S05]  /*6100*/  @P6 BRA `(.L_x_111) ;  /* 0x0000000000d06947 */ /* 0x000fea0003800000 */
[----:B------:R-:W-:Y:S02]  /*6110*/  IMAD.SHL.U32 R20, R20, 0x40, RZ ;  /* 0x0000004014147824 */ /* 0x000fe400078e00ff */
[----:B------:R-:W-:Y:S02]  /*6120*/  IMAD.SHL.U32 R21, R21, 0x80, RZ ;  /* 0x0000008015157824 */ /* 0x000fe400078e00ff */
[----:B------:R-:W-:Y:S02]  /*6130*/  IMAD.MOV.U32 R14, RZ, RZ, RZ ;  /* 0x000000ffff0e7224 */ /* 0x000fe400078e00ff */
[----:B------:R-:W-:Y:S02]  /*6140*/  IMAD.MOV.U32 R4, RZ, RZ, R10 ;  /* 0x000000ffff047224 */ /* 0x000fe400078e000a */
[----:B------:R-:W-:Y:S02]  /*6150*/  IMAD.MOV.U32 R5, RZ, RZ, R0 ;  /* 0x000000ffff057224 */ /* 0x000fe400078e0000 */
[----:B------:R-:W-:-:S07]  /*6160*/  IMAD.MOV.U32 R6, RZ, RZ, R12 ;  /* 0x000000ffff067224 */ /* 0x000fce00078e000c */
.L_x_115:
[----:B------:R-:W1:Y:S01]  /*6170*/  S2R R9, SR_CgaCtaId ;  /* 0x0000000000097919 */ /* 0x000e620000008800 */
[----:B------:R-:W-:-:S04]  /*6180*/  MOV R8, 0x400 ;  /* 0x0000040000087802 */ /* 0x000fc80000000f00 */
[----:B-1----:R-:W-:Y:S02]  /*6190*/  LEA R23, R9, R8, 0x18 ;  /* 0x0000000809177211 */ /* 0x002fe400078ec0ff */
[----:B------:R-:W-:Y:S01]  /*61a0*/  SHF.L.U32 R8, R5, 0x1f, RZ ;  /* 0x0000001f05087819 */ /* 0x000fe200000006ff */
[----:B------:R-:W1:Y:S02]  /*61b0*/  @!P2 LDC R9, c[0x0][0x500] ;  /* 0x00014000ff09ab82 */ /* 0x000e640000000800 */
[----:B------:R-:W-:-:S04]  /*61c0*/  IMAD R15, R6, 0x8, R23 ;  /* 0x00000008060f7824 */ /* 0x000fc800078e0217 */
[----:B------:R-:W2:Y:S02]  /*61d0*/  SYNCS.PHASECHK.TRANS64.TRYWAIT P1, [R15+URZ+0x88], R8 ;  /* 0x000088080f0075a7 */ /* 0x000ea4000802017f */
[----:B--2---:R-:W-:Y:S05]  /*61e0*/  @!P1 BRA `(.L_x_112) ;  /* 0x0000001400d09947 */ /* 0x004fea0003800000 */
.L_x_150:
[----:B--2---:R-:W-:Y:S01]  /*61f0*/  PRMT R8, R11, 0x9910, RZ ;  /* 0x000099100b087816 */ /* 0x004fe200000000ff */
[----:B-1----:R1:W-:Y:S03]  /*6200*/  @!P2 SYNCS.ARRIVE.TRANS64 RZ, [R15+URZ], R9 ;  /* 0x000000090fffa9a7 */ /* 0x0023e6000800003f */
[----:B------:R-:W-:-:S13]  /*6210*/  ISETP.NE.AND P1, PT, R8, 0x2, PT ;  /* 0x000000020800780c */ /* 0x000fda0003f25270 */
[----:B-1----:R-:W-:Y:S05]  /*6220*/  @P1 BRA `(.L_x_113) ;  /* 0x0000000000041947 */ /* 0x002fea0003800000 */
[----:B------:R-:W-:Y:S01]  /*6230*/  BPT.TRAP 0x1 ;  /* 0x000000040000795c */ /* 0x000fe20000300000 */
.L_x_113:
[----:B------:R-:W-:Y:S05]  /*6240*/  @P0 BRA `(.L_x_114) ;  /* 0x0000000000040947 */ /* 0x000fea0003800000 */
[----:B------:R-:W-:Y:S01]  /*6250*/  BPT.TRAP 0x1 ;  /* 0x000000040000795c */ /* 0x000fe20000300000 */
.L_x_114:
[C-C-:B------:R-:W-:Y:S01]  /*6260*/  IMAD R8, R6.reuse, 0x2000, R23.reuse ;  /* 0x0000200006087824 */ /* 0x140fe200078e0217 */
[----:B------:R-:W-:Y:S01]  /*6270*/  R2UR UR9, R15 ;  /* 0x000000000f0972ca */ /* 0x000fe200000e0000 */
[----:B------:R-:W-:Y:S01]  /*6280*/  IMAD R23, R6, 0x1000, R23 ;  /* 0x0000100006177824 */ /* 0x000fe200078e0217 */
[----:B------:R-:W-:Y:S01]  /*6290*/  UIADD3 UR4, UP0, UR20, 0xf0, URZ ;  /* 0x000000f014047890 */ /* 0x000fe2000ff1e03f */
[----:B------:R-:W-:Y:S01]  /*62a0*/  VIADD R4, R4, 0xffffffff ;  /* 0xffffffff04047836 */ /* 0x000fe20000000000 */
[----:B------:R-:W-:Y:S01]  /*62b0*/  R2UR UR5, R8 ;  /* 0x00000000080572ca */ /* 0x000fe200000e0000 */
[----:B------:R-:W-:Y:S01]  /*62c0*/  UIADD3 UR22, UP1, UR20, 0x1f0, URZ ;  /* 0x000001f014167890 */ /* 0x000fe2000ff3e03f */
[----:B------:R-:W-:Y:S01]  /*62d0*/  R2UR UR8, R23 ;  /* 0x00000000170872ca */ /* 0x000fe200000e0000 */
[----:B------:R-:W-:Y:S01]  /*62e0*/  VIADD R6, R6, 0x1 ;  /* 0x0000000106067836 */ /* 0x000fe20000000000 */
[----:B------:R-:W-:Y:S01]  /*62f0*/  R2UR UR11, R21 ;  /* 0x00000000150b72ca */ /* 0x000fe200000e0000 */
[----:B------:R-:W-:Y:S01]  /*6300*/  UIADD3.X UR23, URZ, UR21, URZ, UP1, !UPT ;  /* 0x000000153f177290 */ /* 0x000fe20008ffe43f */
[----:B------:R-:W-:Y:S01]  /*6310*/  R2UR UR10, R14 ;  /* 0x000000000e0a72ca */ /* 0x000fe200000e0000 */
[----:B------:R-:W-:Y:S01]  /*6320*/  UMOV UR6, 0x0 ;  /* 0x0000000000067882 */ /* 0x000fe20000000000 */
[----:B------:R-:W-:Y:S01]  /*6330*/  R2UR UR12, R7 ;  /* 0x00000000070c72ca */ /* 0x000fe200000e0000 */
[----:B------:R-:W-:Y:S01]  /*6340*/  UMOV UR7, 0x10000000 ;  /* 0x1000000000077882 */ /* 0x000fe20000000000 */
[----:B------:R-:W-:Y:S01]  /*6350*/  R2UR UR18, R20 ;  /* 0x00000000141272ca */ /* 0x000fe200000e0000 */
[----:B------:R-:W-:Y:S01]  /*6360*/  VIADD R14, R14, 0x40 ;  /* 0x000000400e0e7836 */ /* 0x000fe20000000000 */
[----:B------:R-:W-:Y:S01]  /*6370*/  ISETP.GT.AND P3, PT, R4, 0x1, PT ;  /* 0x000000010400780c */ /* 0x000fe20003f64270 */
[----:B------:R-:W-:Y:S01]  /*6380*/  UIADD3 UR13, UR5, 0x4300, URZ ;  /* 0x00004300050d7890 */ /* 0x000fe2000fffe03f */
[----:B------:R-:W-:Y:S01]  /*6390*/  ISETP.NE.AND P1, PT, R6, 0x11, PT ;  /* 0x000000110600780c */ /* 0x000fe20003f25270 */
[----:B------:R-:W-:-:S02]  /*63a0*/  UIADD3.X UR5, URZ, UR21, URZ, UP0, !UPT ;  /* 0x000000153f057290 */ /* 0x000fc400087fe43f */
[----:B------:R-:W-:Y:S01]  /*63b0*/  UIADD3 UR14, UR8, 0x26300, URZ ;  /* 0x00026300080e7890 */ /* 0x000fe2000fffe03f */
[----:B------:R-:W-:Y:S02]  /*63c0*/  SEL R8, RZ, 0x1, P1 ;  /* 0x00000001ff087807 */ /* 0x000fe40000800000 */
[----:B------:R-:W-:Y:S01]  /*63d0*/  UMOV UR8, UR13 ;  /* 0x0000000d00087c82 */ /* 0x000fe20008000000 */
[----:B------:R-:W-:Y:S02]  /*63e0*/  SEL R6, R6, RZ, P1 ;  /* 0x000000ff06067207 */ /* 0x000fe40000800000 */
[----:B------:R-:W-:Y:S01]  /*63f0*/  LOP3.LUT R5, R5, R8, RZ, 0x3c, !PT ;  /* 0x0000000805057212 */ /* 0x000fe200078e3cff */
[----:B------:R1:W-:Y:S02]  /*6400*/  UTMALDG.3D [UR8], [UR4], desc[UR6] ;  /* 0x00000608040075b4 */ /* 0x0003e40008011000 */
[----:B-1----:R-:W-:Y:S01]  /*6410*/  UMOV UR8, UR14 ;  /* 0x0000000e00087c82 */ /* 0x002fe20008000000 */
[----:B------:R-:W-:-:S02]  /*6420*/  UMOV UR11, UR18 ;  /* 0x00000012000b7c82 */ /* 0x000fc40008000000 */
[----:B------:R1:W-:Y:S02]  /*6430*/  UTMALDG.3D [UR8], [UR22], desc[UR6] ;  /* 0x00000608160075b4 */ /* 0x0003e40008011000 */
[----:B-1----:R-:W-:Y:S05]  /*6440*/  @P3 BRA `(.L_x_115) ;  /* 0xfffffffc00483947 */ /* 0x002fea000383ffff */
.L_x_111:
[----:B------:R-:W-:Y:S05]  /*6450*/  BSYNC B1 ;  /* 0x0000000000017941 */ /* 0x000fea0003800000 */
.L_x_110:
[----:B------:R-:W-:Y:S01]  /*6460*/  LOP3.LUT P3, RZ, R13, 0xff, RZ, 0xc0, !PT ;  /* 0x000000ff0dff7812 */ /* 0x000fe2000786c0ff */
[----:B------:R-:W-:Y:S01]  /*6470*/  IMAD.IADD R12, R3, 0x1, R12 ;  /* 0x00000001030c7824 */ /* 0x000fe200078e020c */
[----:B------:R-:W-:Y:S01]  /*6480*/  IADD3 R16, P4, R16, UR36, RZ ;  /* 0x0000002410107c10 */ /* 0x000fe2000ff9e0ff */
[----:B------:R-:W-:Y:S01]  /*6490*/  ULDC.64 UR4, c[0x0][0x8f8] ;  /* 0x00023e0000047ab9 */ /* 0x000fe20000000a00 */
[----:B------:R-:W-:Y:S01]  /*64a0*/  BSSY B1, `(.L_x_116) ;  /* 0x000006b000017945 */ /* 0x000fe20003800000 */
[----:B------:R-:W-:Y:S01]  /*64b0*/  IMAD.MOV.U32 R21, RZ, RZ, -0x1 ;  /* 0xffffffffff157424 */ /* 0x000fe200078e00ff */
[----:B------:R-:W-:Y:S01]  /*64c0*/  ISETP.GT.U32.AND P1, PT, R12, 0x10, PT ;  /* 0x000000100c00780c */ /* 0x000fe20003f24070 */
[----:B------:R-:W-:Y:S01]  /*64d0*/  IMAD.MOV.U32 R20, RZ, RZ, -0x1 ;  /* 0xffffffffff147424 */ /* 0x000fe200078e00ff */
[----:B------:R-:W-:Y:S02]  /*64e0*/  IADD3.X R17, R17, UR40, RZ, P4, !PT ;  /* 0x0000002811117c10 */ /* 0x000fe4000a7fe4ff */
[----:B------:R-:W-:-:S02]  /*64f0*/  ISETP.LT.U32.AND P1, PT, R3, 0x11, P1 ;  /* 0x000000110300780c */ /* 0x000fc40000f21070 */
[----:B------:R-:W-:Y:S01]  /*6500*/  PRMT R13, RZ, 0x7610, R13 ;  /* 0x00007610ff0d7816 */ /* 0x000fe2000000000d */
[----:B------:R-:W1:Y:S01]  /*6510*/  @P3 S2R R5, SR_CgaCtaId ;  /* 0x0000000000053919 */ /* 0x000e620000008800 */
[----:B------:R-:W-:-:S04]  /*6520*/  @P3 MOV R4, 0x400 ;  /* 0x0000040000043802 */ /* 0x000fc80000000f00 */
[----:B-1----:R-:W-:Y:S01]  /*6530*/  @P3 LEA R6, R5, R4, 0x18 ;  /* 0x0000000405063211 */ /* 0x002fe200078ec0ff */
[----:B------:R-:W-:-:S03]  /*6540*/  IMAD.WIDE.U32 R4, R12, -0xf0f0f0f, RZ ;  /* 0xf0f0f0f10c047825 */ /* 0x000fc600078e00ff */
[----:B------:R1:W-:Y:S01]  /*6550*/  @P3 SYNCS.ARRIVE.TRANS64.A1T0 RZ, [R6+URZ+0x138], RZ ;  /* 0x000138ff06ff39a7 */ /* 0x0003e2000810003f */
[----:B------:R-:W-:Y:S02]  /*6560*/  ISETP.GE.U32.AND P3, PT, R3, 0x11, PT ;  /* 0x000000110300780c */ /* 0x000fe40003f66070 */
[----:B------:R-:W-:Y:S02]  /*6570*/  SHF.R.U32.HI R7, RZ, 0x4, R5 ;  /* 0x00000004ff077819 */ /* 0x000fe40000011605 */
[----:B------:R-:W-:Y:S02]  /*6580*/  SEL R5, RZ, 0x1, !P1 ;  /* 0x00000001ff057807 */ /* 0x000fe40004800000 */
[----:B------:R-:W-:Y:S01]  /*6590*/  ISETP.GE.U32.AND P1, PT, R16, UR4, PT ;  /* 0x0000000410007c0c */ /* 0x000fe2000bf26070 */
[----:B------:R-:W-:Y:S01]  /*65a0*/  IMAD R12, R7, -0x11, R12 ;  /* 0xffffffef070c7824 */ /* 0x000fe200078e020c */
[----:B------:R-:W-:Y:S02]  /*65b0*/  LOP3.LUT R0, R0, R5, RZ, 0x3c, !PT ;  /* 0x0000000500007212 */ /* 0x000fe400078e3cff */
[----:B------:R-:W-:-:S02]  /*65c0*/  ISETP.GE.U32.AND.EX P1, PT, R17, UR5, PT, P1 ;  /* 0x0000000511007c0c */ /* 0x000fc4000bf26110 */
[----:B------:R-:W-:Y:S02]  /*65d0*/  PRMT R4, RZ, 0x7610, R4 ;  /* 0x00007610ff047816 */ /* 0x000fe40000000004 */
[----:B------:R-:W-:Y:S01]  /*65e0*/  @P3 LOP3.LUT R0, R0, 0x1, R7, 0x78, !PT ;  /* 0x0000000100003812 */ /* 0x000fe200078e7807 */
[----:B------:R-:W-:-:S08]  /*65f0*/  IMAD.MOV.U32 R7, RZ, RZ, -0x1 ;  /* 0xffffffffff077424 */ /* 0x000fd000078e00ff */
[----:B-1----:R-:W-:Y:S05]  /*6600*/  @P1 BRA `(.L_x_117) ;  /* 0x0000000400501947 */ /* 0x002fea0003800000 */
[----:B------:R-:W-:Y:S01]  /*6610*/  ULDC.64 UR4, c[0x0][0x8d0] ;  /* 0x0002340000047ab9 */ /* 0x000fe20000000a00 */
[----:B------:R-:W1:Y:S01]  /*6620*/  S2R R15, SR_CTAID.X ;  /* 0x00000000000f7919 */ /* 0x000e620000002500 */
[----:B------:R-:W-:Y:S01]  /*6630*/  ISETP.NE.U32.AND P1, PT, RZ, UR4, PT ;  /* 0x00000004ff007c0c */ /* 0x000fe2000bf25070 */
[----:B------:R-:W-:Y:S01]  /*6640*/  ULDC UR7, c[0x0][0x8d8] ;  /* 0x0002360000077ab9 */ /* 0x000fe20000000800 */
[----:B------:R-:W-:Y:S01]  /*6650*/  IMAD.MOV.U32 R4, RZ, RZ, R16 ;  /* 0x000000ffff047224 */ /* 0x000fe200078e0010 */
[----:B------:R-:W2:Y:S01]  /*6660*/  S2R R14, SR_CTAID.Y ;  /* 0x00000000000e7919 */ /* 0x000ea20000002600 */
[----:B------:R-:W-:Y:S01]  /*6670*/  ISETP.NE.AND.EX P1, PT, RZ, UR5, PT, P1 ;  /* 0x00000005ff007c0c */ /* 0x000fe2000bf25310 */
[----:B------:R-:W-:-:S12]  /*6680*/  IMAD.MOV.U32 R5, RZ, RZ, R17 ;  /* 0x000000ffff057224 */ /* 0x000fd800078e0011 */
[----:B------:R-:W-:Y:S05]  /*6690*/  @!P1 BRA `(.L_x_118) ;  /* 0x0000000000289947 */ /* 0x000fea0003800000 */
[----:B------:R-:W-:Y:S02]  /*66a0*/  ULDC UR6, c[0x0][0x8dc] ;  /* 0x0002370000067ab9 */ /* 0x000fe40000000800 */
[----:B------:R-:W-:-:S05]  /*66b0*/  IADD3 R9, P1, R16, UR6, RZ ;  /* 0x0000000610097c10 */ /* 0x000fca000ff3e0ff */
[----:B------:R-:W-:-:S04]  /*66c0*/  IMAD.X R21, RZ, RZ, R17, P1 ;  /* 0x000000ffff157224 */ /* 0x000fc800008e0611 */
[----:B------:R-:W-:-:S04]  /*66d0*/  IMAD.WIDE.U32 R6, R21, UR4, RZ ;  /* 0x0000000415067c25 */ /* 0x000fc8000f8e00ff */
[----:B------:R-:W-:-:S04]  /*66e0*/  IMAD.WIDE.U32 R6, P1, R9, UR5, R6 ;  /* 0x0000000509067c25 */ /* 0x000fc8000f820006 */
[----:B------:R-:W-:-:S04]  /*66f0*/  IMAD.WIDE.U32 R8, R9, UR4, RZ ;  /* 0x0000000409087c25 */ /* 0x000fc8000f8e00ff */
[----:B------:R-:W-:Y:S01]  /*6700*/  IMAD.X R5, RZ, RZ, RZ, P1 ;  /* 0x000000ffff057224 */ /* 0x000fe200008e06ff */
[----:B------:R-:W-:Y:S01]  /*6710*/  IADD3 RZ, P1, R9, R6, RZ ;  /* 0x0000000609ff7210 */ /* 0x000fe20007f3e0ff */
[----:B------:R-:W-:-:S04]  /*6720*/  IMAD.MOV.U32 R4, RZ, RZ, R7 ;  /* 0x000000ffff047224 */ /* 0x000fc800078e0007 */
[----:B------:R-:W-:-:S08]  /*6730*/  IMAD.WIDE.U32.X R4, R21, UR5, R4, P1 ;  /* 0x0000000515047c25 */ /* 0x000fd000088e0404 */
.L_x_118:
[--C-:B------:R-:W-:Y:S01]  /*6740*/  SHF.R.U64 R8, R4, UR7, R5.reuse ;  /* 0x0000000704087c19 */ /* 0x100fe20008001205 */
[----:B------:R-:W-:Y:S01]  /*6750*/  ULDC.64 UR4, c[0x0][0x8c8] ;  /* 0x0002320000047ab9 */ /* 0x000fe20000000a00 */
[----:B------:R-:W-:Y:S01]  /*6760*/  SHF.R.U32.HI R4, RZ, UR7, R5 ;  /* 0x00000007ff047c19 */ /* 0x000fe20008011605 */
[----:B------:R-:W3:Y:S01]  /*6770*/  LDC R24, c[0x0][0x144] ;  /* 0x00005100ff187b82 */ /* 0x000ee20000000800 */
[----:B------:R-:W-:Y:S01]  /*6780*/  IADD3 R7, P1, RZ, -R8, RZ ;  /* 0x80000008ff077210 */ /* 0x000fe20007f3e0ff */
[----:B------:R-:W-:Y:S01]  /*6790*/  ULDC.64 UR8, c[0x0][0x8e8] ;  /* 0x00023a0000087ab9 */ /* 0x000fe20000000a00 */
[----:B-1----:R-:W-:Y:S01]  /*67a0*/  I2FP.F32.U32 R9, R15 ;  /* 0x0000000f00097245 */ /* 0x002fe20000201000 */
[----:B------:R-:W-:Y:S02]  /*67b0*/  ULDC UR6, c[0x0][0x8b0] ;  /* 0x00022c0000067ab9 */ /* 0x000fe40000000800 */
[----:B------:R-:W-:Y:S01]  /*67c0*/  IMAD.X R4, RZ, RZ, ~R4, P1 ;  /* 0x000000ffff047224 */ /* 0x000fe200008e0e04 */
[----:B------:R-:W-:Y:S01]  /*67d0*/  ISETP.NE.U32.AND P1, PT, RZ, UR8, PT ;  /* 0x00000008ff007c0c */ /* 0x000fe2000bf25070 */
[----:B------:R-:W1:Y:S02]  /*67e0*/  LDC R21, c[0x0][0x148] ;  /* 0x00005200ff157b82 */ /* 0x000e640000000800 */
[----:B------:R-:W-:Y:S01]  /*67f0*/  IMAD R6, R4, UR4, RZ ;  /* 0x0000000404067c24 */ /* 0x000fe2000f8e02ff */
[----:B------:R-:W-:Y:S01]  /*6800*/  ISETP.NE.AND.EX P1, PT, RZ, UR9, PT, P1 ;  /* 0x00000009ff007c0c */ /* 0x000fe2000bf25310 */
[----:B------:R-:W-:Y:S01]  /*6810*/  IMAD.WIDE.U32 R4, R7, UR4, R16 ;  /* 0x0000000407047c25 */ /* 0x000fe2000f8e0010 */
[----:B------:R-:W-:-:S03]  /*6820*/  ULDC UR4, c[0x0][0x150] ;  /* 0x0000540000047ab9 */ /* 0x000fc60000000800 */
[----:B------:R-:W-:Y:S02]  /*6830*/  IMAD R7, R7, UR5, R6 ;  /* 0x0000000507077c24 */ /* 0x000fe4000f8e0206 */
[----:B------:R-:W-:Y:S01]  /*6840*/  FMUL R6, R9, UR4 ;  /* 0x0000000409067c20 */ /* 0x000fe20008400000 */
[----:B------:R-:W-:Y:S01]  /*6850*/  ULDC UR4, c[0x0][0x8c0] ;  /* 0x0002300000047ab9 */ /* 0x000fe20000000800 */
[----:B------:R-:W-:Y:S01]  /*6860*/  ULDC UR5, c[0x0][0x154] ;  /* 0x0000550000057ab9 */ /* 0x000fe20000000800 */
[----:B------:R-:W-:-:S03]  /*6870*/  IMAD.IADD R5, R5, 0x1, R7 ;  /* 0x0000000105057824 */ /* 0x000fc600078e0207 */
[----:B------:R-:W4:Y:S02]  /*6880*/  F2I.U32.TRUNC.NTZ R6, R6 ;  /* 0x0000000600067305 */ /* 0x000f24000020f000 */
[----:B------:R-:W-:Y:S02]  /*6890*/  SHF.R.U64 R9, R4, UR4, R5 ;  /* 0x0000000404097c19 */ /* 0x000fe40008001205 */
[----:B--2---:R-:W-:-:S05]  /*68a0*/  I2FP.F32.U32 R4, R14 ;  /* 0x0000000e00047245 */ /* 0x004fca0000201000 */
[----:B------:R-:W-:Y:S01]  /*68b0*/  FMUL R22, R4, UR5 ;  /* 0x0000000504167c20 */ /* 0x000fe20008400000 */
[----:B------:R-:W-:Y:S01]  /*68c0*/  SHF.R.U32.HI R4, RZ, UR4, R5 ;  /* 0x00000004ff047c19 */ /* 0x000fe20008011605 */
[----:B------:R-:W-:-:S03]  /*68d0*/  ULDC UR4, c[0x0][0x900] ;  /* 0x0002400000047ab9 */ /* 0x000fc60000000800 */
[--C-:B------:R-:W-:Y:S01]  /*68e0*/  SHF.R.U64 R20, R9, UR6, R4.reuse ;  /* 0x0000000609147c19 */ /* 0x100fe20008001204 */
[----:B------:R-:W2:Y:S01]  /*68f0*/  F2I.U32.TRUNC.NTZ R22, R22 ;  /* 0x0000001600167305 */ /* 0x000ea2000020f000 */
[----:B------:R-:W-:Y:S01]  /*6900*/  SHF.R.U32.HI R5, RZ, UR6, R4 ;  /* 0x00000006ff057c19 */ /* 0x000fe20008011604 */
[----:B----4-:R-:W-:-:S03]  /*6910*/  IMAD.MOV R6, RZ, RZ, -R6 ;  /* 0x000000ffff067224 */ /* 0x010fc600078e0a06 */
[----:B------:R-:W-:Y:S01]  /*6920*/  SHF.R.U64 R18, R20, UR4, R5 ;  /* 0x0000000414127c19 */ /* 0x000fe20008001205 */
[----:B---3--:R-:W-:Y:S01]  /*6930*/  IMAD R15, R24, R6, R15 ;  /* 0x00000006180f7224 */ /* 0x008fe200078e020f */
[----:B------:R-:W-:-:S03]  /*6940*/  SHF.R.U32.HI R23, RZ, UR4, R5 ;  /* 0x00000004ff177c19 */ /* 0x000fc60008011605 */
[----:B------:R-:W-:Y:S02]  /*6950*/  IMAD.MOV.U32 R4, RZ, RZ, R18 ;  /* 0x000000ffff047224 */ /* 0x000fe400078e0012 */
[----:B------:R-:W-:Y:S01]  /*6960*/  IMAD.MOV.U32 R5, RZ, RZ, R23 ;  /* 0x000000ffff057224 */ /* 0x000fe200078e0017 */
[----:B--2---:R-:W-:Y:S06]  /*6970*/  @!P1 BRA `(.L_x_119) ;  /* 0x0000000000289947 */ /* 0x004fec0003800000 */
[----:B------:R-:W-:Y:S02]  /*6980*/  ULDC UR4, c[0x0][0x8f4] ;  /* 0x00023d0000047ab9 */ /* 0x000fe40000000800 */
[----:B------:R-:W-:-:S05]  /*6990*/  IADD3 R5, P1, R18, UR4, RZ ;  /* 0x0000000412057c10 */ /* 0x000fca000ff3e0ff */
[----:B------:R-:W-:-:S04]  /*69a0*/  IMAD.X R23, RZ, RZ, R23, P1 ;  /* 0x000000ffff177224 */ /* 0x000fc800008e0617 */
[----:B------:R-:W-:-:S04]  /*69b0*/  IMAD.WIDE.U32 R6, R23, UR8, RZ ;  /* 0x0000000817067c25 */ /* 0x000fc8000f8e00ff */
[----:B------:R-:W-:-:S04]  /*69c0*/  IMAD.WIDE.U32 R6, P1, R5, UR9, R6 ;  /* 0x0000000905067c25 */ /* 0x000fc8000f820006 */
[----:B------:R-:W-:-:S04]  /*69d0*/  IMAD.WIDE.U32 R4, R5, UR8, RZ ;  /* 0x0000000805047c25 */ /* 0x000fc8000f8e00ff */
[----:B------:R-:W-:Y:S01]  /*69e0*/  IMAD.MOV.U32 R4, RZ, RZ, R7 ;  /* 0x000000ffff047224 */ /* 0x000fe200078e0007 */
[----:B------:R-:W-:Y:S02]  /*69f0*/  IADD3 RZ, P3, R5, R6, RZ ;  /* 0x0000000605ff7210 */ /* 0x000fe40007f7e0ff */
[----:B------:R-:W-:-:S03]  /*6a00*/  IADD3.X R5, RZ, RZ, RZ, P1, !PT ;  /* 0x000000ffff057210 */ /* 0x000fc60000ffe4ff */
[----:B------:R-:W-:-:S08]  /*6a10*/  IMAD.WIDE.U32.X R4, R23, UR9, R4, P3 ;  /* 0x0000000917047c25 */ /* 0x000fd000098e0404 */
.L_x_119:
[----:B------:R-:W-:Y:S01]  /*6a20*/  ISETP.NE.AND P1, PT, R2, 0x1, PT ;  /* 0x000000010200780c */ /* 0x000fe20003f25270 */
[----:B------:R-:W-:Y:S01]  /*6a30*/  ULDC UR4, c[0x0][0x8f0] ;  /* 0x00023c0000047ab9 */ /* 0x000fe20000000800 */
[----:B------:R-:W-:Y:S01]  /*6a40*/  LOP3.LUT R20, R20, UR16, RZ, 0xc0, !PT ;  /* 0x0000001014147c12 */ /* 0x000fe2000f8ec0ff */
[----:B------:R-:W-:Y:S01]  /*6a50*/  IMAD.MOV R22, RZ, RZ, -R22 ;  /* 0x000000ffff167224 */ /* 0x000fe200078e0a16 */
[----:B------:R-:W-:Y:S01]  /*6a60*/  SHF.R.U64 R5, R4, UR4, R5 ;  /* 0x0000000404057c19 */ /* 0x000fe20008001205 */
[----:B------:R-:W-:Y:S01]  /*6a70*/  ULDC UR4, c[0x0][0x8e0] ;  /* 0x0002380000047ab9 */ /* 0x000fe20000000800 */
[----:B------:R-:W-:Y:S01]  /*6a80*/  LOP3.LUT R9, R9, UR15, RZ, 0xc0, !PT ;  /* 0x0000000f09097c12 */ /* 0x000fe2000f8ec0ff */
[----:B------:R-:W-:Y:S01]  /*6a90*/  ULDC UR5, c[0x0][0x8b8] ;  /* 0x00022e0000057ab9 */ /* 0x000fe20000000800 */
[----:B------:R-:W-:Y:S02]  /*6aa0*/  IMAD.MOV.U32 R4, RZ, RZ, 0x1 ;  /* 0x00000001ff047424 */ /* 0x000fe400078e00ff */
[----:B------:R-:W-:-:S02]  /*6ab0*/  IMAD.MOV R7, RZ, RZ, -R5 ;  /* 0x000000ffff077224 */ /* 0x000fc400078e0a05 */
[----:B------:R-:W-:Y:S02]  /*6ac0*/  IMAD R20, R5, UR17, R20 ;  /* 0x0000001105147c24 */ /* 0x000fe4000f8e0214 */
[----:B-1----:R-:W-:Y:S02]  /*6ad0*/  @P1 IMAD R15, R21, R22, R14 ;  /* 0x00000016150f1224 */ /* 0x002fe400078e020e */
[----:B------:R-:W-:Y:S01]  /*6ae0*/  IMAD R18, R7, UR4, R18 ;  /* 0x0000000407127c24 */ /* 0x000fe2000f8e0212 */
[----:B------:R-:W-:Y:S01]  /*6af0*/  ULDC UR4, c[0x0][0x8a8] ;  /* 0x00022a0000047ab9 */ /* 0x000fe20000000800 */
[----:B------:R-:W-:Y:S02]  /*6b00*/  IMAD R15, R20, UR5, R15 ;  /* 0x00000005140f7c24 */ /* 0x000fe4000f8e020f */
[----:B------:R-:W-:Y:S02]  /*6b10*/  IMAD R18, R18, UR4, R9 ;  /* 0x0000000412127c24 */ /* 0x000fe4000f8e0209 */
[----:B------:R-:W-:-:S03]  /*6b20*/  IMAD.MOV.U32 R7, RZ, RZ, R8 ;  /* 0x000000ffff077224 */ /* 0x000fc600078e0008 */
[----:B------:R-:W-:Y:S02]  /*6b30*/  SEL R20, R18, R15, !P1 ;  /* 0x0000000f12147207 */ /* 0x000fe40004800000 */
[----:B------:R-:W-:-:S07]  /*6b40*/  SEL R21, R15, R18, !P1 ;  /* 0x000000120f157207 */ /* 0x000fce0004800000 */
.L_x_117:
[----:B------:R-:W-:Y:S05]  /*6b50*/  BSYNC B1 ;  /* 0x0000000000017941 */ /* 0x000fea0003800000 */
.L_x_116:
[----:B------:R-:W-:-:S13]  /*6b60*/  LOP3.LUT P1, RZ, R4, 0xff, RZ, 0xc0, !PT ;  /* 0x000000ff04ff7812 */ /* 0x000fda000782c0ff */
[----:B------:R-:W-:Y:S05]  /*6b70*/  @P1 BRA `(.L_x_120) ;  /* 0xfffffff400481947 */ /* 0x000fea000383ffff */
[----:B------:R-:W-:Y:S05]  /*6b80*/  BSYNC B0 ;  /* 0x0000000000007941 */ /* 0x000fea0003800000 */
.L_x_108:
[----:B------:R-:W-:-:S03]  /*6b90*/  UMOV UR4, 0xffffffff ;  /* 0xffffffff00047882 */ /* 0x000fc60000000000 */
[----:B------:R-:W-:Y:S05]  /*6ba0*/  BRA.DIV UR4, `(.L_x_121) ;  /* 0x0000000e04747947 */ /* 0x000fea000b800000 */
[----:B------:R-:W-:-:S13]  /*6bb0*/  ELECT P6, URZ, PT ;  /* 0x00000000003f782f */ /* 0x000fda00038c0000 */
.L_x_153:
[----:B------:R-:W-:Y:S04]  /*6bc0*/  BSSY B0, `(.L_x_122) ;  /* 0x00000a0000007945 */ /* 0x000fe80003800000 */
[----:B------:R-:W-:Y:S05]  /*6bd0*/  @!P6 BRA `(.L_x_123) ;  /* 0x000000080078e947 */ /* 0x000fea0003800000 */
[----:B------:R-:W-:-:S04]  /*6be0*/  LOP3.LUT R19, R19, 0x2, RZ, 0xfc, !PT ;  /* 0x0000000213137812 */ /* 0x000fc800078efcff */
[----:B------:R-:W-:-:S13]  /*6bf0*/  ISETP.NE.AND P0, PT, R19, 0x3, PT ;  /* 0x000000031300780c */ /* 0x000fda0003f05270 */
[----:B------:R-:W-:Y:S05]  /*6c00*/  @!P0 BRA `(.L_x_124) ;  /* 0x0000000000048947 */ /* 0x000fea0003800000 */
[----:B------:R-:W-:Y:S01]  /*6c10*/  BPT.TRAP 0x1 ;  /* 0x000000040000795c */ /* 0x000fe20000300000 */
.L_x_124:
[----:B------:R-:W1:Y:S01]  /*6c20*/  S2R R3, SR_CgaCtaId ;  /* 0x0000000000037919 */ /* 0x000e620000008800 */
[----:B------:R-:W-:-:S04]  /*6c30*/  MOV R2, 0x400 ;  /* 0x0000040000027802 */ /* 0x000fc80000000f00 */
[----:B-1----:R-:W-:Y:S02]  /*6c40*/  LEA R3, R3, R2, 0x18 ;  /* 0x0000000203037211 */ /* 0x002fe400078ec0ff */
[----:B------:R-:W-:-:S03]  /*6c50*/  SHF.L.U32 R2, R0, 0x1f, RZ ;  /* 0x0000001f00027819 */ /* 0x000fc600000006ff */
[----:B------:R-:W-:-:S04]  /*6c60*/  VIADD R3, R3, 0x88 ;  /* 0x0000008803037836 */ /* 0x000fc80000000000 */
[C---:B------:R-:W-:Y:S02]  /*6c70*/  IMAD R7, R12.reuse, 0x8, R3 ;  /* 0x000000080c077824 */ /* 0x040fe400078e0203 */
[----:B------:R-:W-:Y:S02]  /*6c80*/  VIADD R12, R12, 0x1 ;  /* 0x000000010c0c7836 */ /* 0x000fe40000000000 */
[----:B------:R-:W1:Y:S03]  /*6c90*/  SYNCS.PHASECHK.TRANS64.TRYWAIT P0, [R7+URZ], R2 ;  /* 0x00000002070075a7 */ /* 0x000e66000800017f */
[----:B------:R-:W-:-:S04]  /*6ca0*/  ISETP.NE.AND P1, PT, R12, 0x11, PT ;  /* 0x000000110c00780c */ /* 0x000fc80003f25270 */
[----:B------:R-:W-:Y:S02]  /*6cb0*/  SEL R5, RZ, 0x1, P1 ;  /* 0x00000001ff057807 */ /* 0x000fe40000800000 */
[----:B------:R-:W-:Y:S02]  /*6cc0*/  SEL R12, R12, RZ, P1 ;  /* 0x000000ff0c0c7207 */ /* 0x000fe40000800000 */
[----:B------:R-:W-:-:S03]  /*6cd0*/  LOP3.LUT R5, R0, R5, RZ, 0x3c, !PT ;  /* 0x0000000500057212 */ /* 0x000fc600078e3cff */
[----:B------:R-:W-:Y:S01]  /*6ce0*/  IMAD R9, R12, 0x8, R3 ;  /* 0x000000080c097824 */ /* 0x000fe200078e0203 */
[----:B------:R-:W-:Y:S01]  /*6cf0*/  SHF.L.U32 R4, R5, 0x1f, RZ ;  /* 0x0000001f05047819 */ /* 0x000fe200000006ff */
[----:B-1----:R-:W-:Y:S06]  /*6d00*/  @!P0 BRA `(.L_x_125) ;  /* 0x0000000c003c8947 */ /* 0x002fec0003800000 */
.L_x_154:
[----:B------:R-:W2:Y:S01]  /*6d10*/  SYNCS.PHASECHK.TRANS64.TRYWAIT P0, [R9+URZ], R4 ;  /* 0x00000004090075a7 */ /* 0x000ea2000800017f */
[----:B------:R-:W-:-:S05]  /*6d20*/  VIADD R0, R12, 0x1 ;  /* 0x000000010c007836 */ /* 0x000fca0000000000 */
[----:B------:R-:W-:-:S04]  /*6d30*/  ISETP.NE.AND P1, PT, R0, 0x11, PT ;  /* 0x000000110000780c */ /* 0x000fc80003f25270 */
[----:B-1----:R-:W-:Y:S02]  /*6d40*/  SEL R2, RZ, 0x1, P1 ;  /* 0x00000001ff027807 */ /* 0x002fe40000800000 */
[----:B------:R-:W-:Y:S02]  /*6d50*/  SEL R0, R0, RZ, P1 ;  /* 0x000000ff00007207 */ /* 0x000fe40000800000 */
[----:B------:R-:W-:-:S03]  /*6d60*/  LOP3.LUT R7, R5, R2, RZ, 0x3c, !PT ;  /* 0x0000000205077212 */ /* 0x000fc600078e3cff */
[----:B------:R-:W-:Y:S01]  /*6d70*/  IMAD R6, R0, 0x8, R3 ;  /* 0x0000000800067824 */ /* 0x000fe200078e0203 */
[----:B------:R-:W-:Y:S01]  /*6d80*/  SHF.L.U32 R5, R7, 0x1f, RZ ;  /* 0x0000001f07057819 */ /* 0x000fe200000006ff */
[----:B--2---:R-:W-:Y:S06]  /*6d90*/  @!P0 BRA `(.L_x_126) ;  /* 0x0000000c002c8947 */ /* 0x004fec0003800000 */
.L_x_155:
[----:B------:R-:W2:Y:S01]  /*6da0*/  SYNCS.PHASECHK.TRANS64.TRYWAIT P0, [R6+URZ], R5 ;  /* 0x00000005060075a7 */ /* 0x000ea2000800017f */
[----:B------:R-:W-:-:S05]  /*6db0*/  VIADD R0, R0, 0x1 ;  /* 0x0000000100007836 */ /* 0x000fca0000000000 */
[----:B------:R-:W-:-:S04]  /*6dc0*/  ISETP.NE.AND P1, PT, R0, 0x11, PT ;  /* 0x000000110000780c */ /* 0x000fc80003f25270 */
[----:B------:R-:W-:Y:S02]  /*6dd0*/  SEL R2, RZ, 0x1, P1 ;  /* 0x00000001ff027807 */ /* 0x000fe40000800000 */
[----:B------:R-:W-:Y:S02]  /*6de0*/  SEL R0, R0, RZ, P1 ;  /* 0x000000ff00007207 */ /* 0x000fe40000800000 */
[----:B------:R-:W-:-:S03]  /*6df0*/  LOP3.LUT R7, R7, R2, RZ, 0x3c, !PT ;  /* 0x0000000207077212 */ /* 0x000fc600078e3cff */
[----:B-1----:R-:W-:Y:S01]  /*6e00*/  IMAD R9, R0, 0x8, R3 ;  /* 0x0000000800097824 */ /* 0x002fe200078e0203 */
[----:B------:R-:W-:Y:S01]  /*6e10*/  SHF.L.U32 R4, R7, 0x1f, RZ ;  /* 0x0000001f07047819 */ /* 0x000fe200000006ff */
[----:B--2---:R-:W-:Y:S06]  /*6e20*/  @!P0 BRA `(.L_x_127) ;  /* 0x0000000c001c8947 */ /* 0x004fec0003800000 */
.L_x_156:
        /* <DEDUP_REMOVED lines=9> */
.L_x_157:
        /* <DEDUP_REMOVED lines=9> */
.L_x_158:
        /* <DEDUP_REMOVED lines=9> */
.L_x_159:
        /* <DEDUP_REMOVED lines=9> */
.L_x_160:
        /* <DEDUP_REMOVED lines=9> */
.L_x_161:
        /* <DEDUP_REMOVED lines=9> */
.L_x_162:
        /* <DEDUP_REMOVED lines=9> */
.L_x_163:
        /* <DEDUP_REMOVED lines=9> */
.L_x_164:
        /* <DEDUP_REMOVED lines=9> */
.L_x_165:
        /* <DEDUP_REMOVED lines=9> */
.L_x_166:
        /* <DEDUP_REMOVED lines=9> */
.L_x_167:
        /* <DEDUP_REMOVED lines=9> */
.L_x_168:
[----:B------:R-:W2:Y:S01]  /*74f0*/  SYNCS.PHASECHK.TRANS64.TRYWAIT P0, [R9+URZ], R4 ;  /* 0x00000004090075a7 */ /* 0x000ea2000800017f */
[----:B------:R-:W-:-:S05]  /*7500*/  VIADD R0, R0, 0x1 ;  /* 0x0000000100007836 */ /* 0x000fca0000000000 */
[----:B------:R-:W-:-:S04]  /*7510*/  ISETP.NE.AND P1, PT, R0, 0x11, PT ;  /* 0x000000110000780c */ /* 0x000fc80003f25270 */
[----:B------:R-:W-:Y:S02]  /*7520*/  SEL R2, RZ, 0x1, P1 ;  /* 0x00000001ff027807 */ /* 0x000fe40000800000 */
[----:B------:R-:W-:Y:S02]  /*7530*/  SEL R0, R0, RZ, P1 ;  /* 0x000000ff00007207 */ /* 0x000fe40000800000 */
[----:B------:R-:W-:Y:S01]  /*7540*/  LOP3.LUT R2, R7, R2, RZ, 0x3c, !PT ;  /* 0x0000000207027212 */ /* 0x000fe200078e3cff */
[----:B--2---:R-:W-:Y:S06]  /*7550*/  @!P0 BRA `(.L_x_140) ;  /* 0x0000000800548947 */ /* 0x004fec0003800000 */
.L_x_169:
[----:B------:R-:W-:Y:S01]  /*7560*/  IMAD R3, R0, 0x8, R3 ;  /* 0x0000000800037824 */ /* 0x000fe200078e0203 */
[----:B------:R-:W-:-:S07]  /*7570*/  SHF.L.U32 R0, R2, 0x1f, RZ ;  /* 0x0000001f02007819 */ /* 0x000fce00000006ff */
.L_x_141:
[----:B---3--:R3:W4:Y:S02]  /*7580*/  SYNCS.PHASECHK.TRANS64.TRYWAIT P0, [R3+URZ], R0 ;  /* 0x00000000030075a7 */ /* 0x008724000800017f */
[----:B----4-:R-:W-:Y:S05]  /*7590*/  @!P0 NANOSLEEP.SYNCS 0x989680 ;  /* 0x009896800000895d */ /* 0x010fea0003900000 */
[----:B------:R-:W4:Y:S02]  /*75a0*/  @!P0 SYNCS.PHASECHK.TRANS64 P0, [R3+URZ], R0 ;  /* 0x00000000030085a7 */ /* 0x000f24000800007f */
[----:B----4-:R-:W-:Y:S05]  /*75b0*/  @!P0 BRA `(.L_x_141) ;  /* 0xfffffffc00f08947 */ /* 0x010fea000383ffff */
.L_x_123:
[----:B------:R-:W-:Y:S05]  /*75c0*/  BSYNC B0 ;  /* 0x0000000000007941 */ /* 0x000fea0003800000 */
.L_x_122:
[----:B------:R-:W-:Y:S05]  /*75d0*/  EXIT ;  /* 0x000000000000794d */ /* 0x000fea0003800000 */
.L_x_20:
[----:B--2---:R-:W-:-:S04]  /*75e0*/  IMAD.U32 R5, RZ, RZ, UR5 ;  /* 0x00000005ff057e24 */ /* 0x004fc8000f8e00ff */
[----:B------:R2:W3:Y:S03]  /*75f0*/  SYNCS.PHASECHK.TRANS64.TRYWAIT P0, [R5+URZ], R0 ;  /* 0x00000000050075a7 */ /* 0x0004e6000800017f */
[----:B---3--:R-:W-:Y:S05]  /*7600*/  @!P0 NANOSLEEP.SYNCS 0x989680 ;  /* 0x009896800000895d */ /* 0x008fea0003900000 */
[----:B------:R-:W3:Y:S02]  /*7610*/  @!P0 SYNCS.PHASECHK.TRANS64 P0, [R5+URZ], R0 ;  /* 0x00000000050085a7 */ /* 0x000ee4000800007f */
[----:B---3--:R-:W-:Y:S05]  /*7620*/  @!P0 BRA `(.L_x_20) ;  /* 0xfffffffc00ec8947 */ /* 0x008fea000383ffff */
[----:B------:R-:W-:Y:S05]  /*7630*/  BRA `(.L_x_19) ;  /* 0xffffffa400007947 */ /* 0x000fea000383ffff */
.L_x_26:
[----:B--2---:R-:W-:-:S04]  /*7640*/  IMAD.U32 R5, RZ, RZ, UR8 ;  /* 0x00000008ff057e24 */ /* 0x004fc8000f8e00ff */
[----:B------:R2:W3:Y:S03]  /*7650*/  SYNCS.PHASECHK.TRANS64.TRYWAIT P0, [R5+URZ], R4 ;  /* 0x00000004050075a7 */ /* 0x0004e6000800017f */
[----:B---3--:R-:W-:Y:S05]  /*7660*/  @!P0 NANOSLEEP.SYNCS 0x989680 ;  /* 0x009896800000895d */ /* 0x008fea0003900000 */
[----:B------:R-:W3:Y:S02]  /*7670*/  @!P0 SYNCS.PHASECHK.TRANS64 P0, [R5+URZ], R4 ;  /* 0x00000004050085a7 */ /* 0x000ee4000800007f */
[----:B---3--:R-:W-:Y:S05]  /*7680*/  @!P0 BRA `(.L_x_26) ;  /* 0xfffffffc00ec8947 */ /* 0x008fea000383ffff */
[----:B------:R-:W-:Y:S05]  /*7690*/  BRA `(.L_x_25) ;  /* 0xffffffa800847947 */ /* 0x000fea000383ffff */
.L_x_51:
[----:B-1----:R1:W2:Y:S02]  /*76a0*/  SYNCS.PHASECHK.TRANS64.TRYWAIT P2, [R14+URZ+0x110], R5 ;  /* 0x000110050e0075a7 */ /* 0x0022a4000804017f */
[----:B--2---:R-:W-:Y:S05]  /*76b0*/  @!P2 NANOSLEEP.SYNCS 0x989680 ;  /* 0x009896800000a95d */ /* 0x004fea0003900000 */
[----:B------:R-:W2:Y:S02]  /*76c0*/  @!P2 SYNCS.PHASECHK.TRANS64 P2, [R14+URZ+0x110], R5 ;  /* 0x000110050e00a5a7 */ /* 0x000ea4000804007f */
[----:B--2---:R-:W-:Y:S05]  /*76d0*/  @!P2 BRA `(.L_x_51) ;  /* 0xfffffffc00f0a947 */ /* 0x004fea000383ffff */
[----:B------:R-:W-:Y:S05]  /*76e0*/  BRA `(.L_x_142) ;  /* 0xffffffb800a07947 */ /* 0x000fea000383ffff */
.L_x_62:
[----:B-1----:R1:W2:Y:S02]  /*76f0*/  SYNCS.PHASECHK.TRANS64.TRYWAIT P0, [R12+URZ+0x110], R9 ;  /* 0x000110090c0075a7 */ /* 0x0022a4000800017f */
[----:B--2---:R-:W-:Y:S05]  /*7700*/  @!P0 NANOSLEEP.SYNCS 0x989680 ;  /* 0x009896800000895d */ /* 0x004fea0003900000 */
[----:B------:R-:W2:Y:S02]  /*7710*/  @!P0 SYNCS.PHASECHK.TRANS64 P0, [R12+URZ+0x110], R9 ;  /* 0x000110090c0085a7 */ /* 0x000ea4000800007f */
[----:B--2---:R-:W-:Y:S05]  /*7720*/  @!P0 BRA `(.L_x_62) ;  /* 0xfffffffc00f08947 */ /* 0x004fea000383ffff */
[----:B------:R-:W-:Y:S05]  /*7730*/  BRA `(.L_x_143) ;  /* 0xffffffc000ec7947 */ /* 0x000fea000383ffff */
.L_x_78:
[----:B-1----:R-:W-:-:S04]  /*7740*/  IMAD.U32 R6, RZ, RZ, UR4 ;  /* 0x00000004ff067e24 */ /* 0x002fc8000f8e00ff */
[----:B------:R1:W2:Y:S03]  /*7750*/  SYNCS.PHASECHK.TRANS64.TRYWAIT P0, [R6+URZ+0x138], R3 ;  /* 0x00013803060075a7 */ /* 0x0002a6000800017f */
[----:B--2---:R-:W-:Y:S05]  /*7760*/  @!P0 NANOSLEEP.SYNCS 0x989680 ;  /* 0x009896800000895d */ /* 0x004fea0003900000 */
[----:B------:R-:W2:Y:S02]  /*7770*/  @!P0 SYNCS.PHASECHK.TRANS64 P0, [R6+URZ+0x138], R3 ;  /* 0x00013803060085a7 */ /* 0x000ea4000800007f */
[----:B--2---:R-:W-:Y:S05]  /*7780*/  @!P0 BRA `(.L_x_78) ;  /* 0xfffffffc00ec8947 */ /* 0x004fea000383ffff */
[----:B------:R-:W-:Y:S05]  /*7790*/  BRA `(.L_x_77) ;  /* 0xffffffd800407947 */ /* 0x000fea000383ffff */
.L_x_87:
[----:B-1----:R-:W-:-:S04]  /*77a0*/  IMAD.U32 R5, RZ, RZ, UR5 ;  /* 0x00000005ff057e24 */ /* 0x002fc8000f8e00ff */
[----:B------:R1:W2:Y:S03]  /*77b0*/  SYNCS.PHASECHK.TRANS64.TRYWAIT P1, [R5+URZ+0x120], R4 ;  /* 0x00012004050075a7 */ /* 0x0002a6000802017f */
[----:B--2---:R-:W-:Y:S05]  /*77c0*/  @!P1 NANOSLEEP.SYNCS 0x989680 ;  /* 0x009896800000995d */ /* 0x004fea0003900000 */
[----:B------:R-:W2:Y:S02]  /*77d0*/  @!P1 SYNCS.PHASECHK.TRANS64 P1, [R5+URZ+0x120], R4 ;  /* 0x00012004050095a7 */ /* 0x000ea4000802007f */
[----:B--2---:R-:W-:Y:S05]  /*77e0*/  @!P1 BRA `(.L_x_87) ;  /* 0xfffffffc00ec9947 */ /* 0x004fea000383ffff */
[----:B------:R-:W-:Y:S05]  /*77f0*/  BRA `(.L_x_144) ;  /* 0xffffffdc00287947 */ /* 0x000fea000383ffff */
.L_x_93:
[----:B-12---:R-:W-:-:S04]  /*7800*/  IMAD.U32 R5, RZ, RZ, UR5 ;  /* 0x00000005ff057e24 */ /* 0x006fc8000f8e00ff */
[----:B------:R1:W2:Y:S03]  /*7810*/  SYNCS.PHASECHK.TRANS64.TRYWAIT P1, [R5+URZ+0x128], R4 ;  /* 0x00012804050075a7 */ /* 0x0002a6000802017f */
[----:B--2---:R-:W-:Y:S05]  /*7820*/  @!P1 NANOSLEEP.SYNCS 0x989680 ;  /* 0x009896800000995d */ /* 0x004fea0003900000 */
[----:B------:R-:W2:Y:S02]  /*7830*/  @!P1 SYNCS.PHASECHK.TRANS64 P1, [R5+URZ+0x128], R4 ;  /* 0x00012804050095a7 */ /* 0x000ea4000802007f */
[----:B--2---:R-:W-:Y:S05]  /*7840*/  @!P1 BRA `(.L_x_93) ;  /* 0xfffffffc00ec9947 */ /* 0x004fea000383ffff */
[----:B------:R-:W-:Y:S05]  /*7850*/  BRA `(.L_x_145) ;  /* 0xffffffdc00707947 */ /* 0x000fea000383ffff */
.L_x_105:
[----:B-1----:R1:W2:Y:S02]  /*7860*/  SYNCS.PHASECHK.TRANS64.TRYWAIT P0, [R5+URZ+0x120], R0 ;  /* 0x00012000050075a7 */ /* 0x0022a4000800017f */
[----:B--2---:R-:W-:Y:S05]  /*7870*/  @!P0 NANOSLEEP.SYNCS 0x989680 ;  /* 0x009896800000895d */ /* 0x004fea0003900000 */
[----:B------:R-:W2:Y:S02]  /*7880*/  @!P0 SYNCS.PHASECHK.TRANS64 P0, [R5+URZ+0x120], R0 ;  /* 0x00012000050085a7 */ /* 0x000ea4000800007f */
[----:B--2---:R-:W-:Y:S05]  /*7890*/  @!P0 BRA `(.L_x_105) ;  /* 0xfffffffc00f08947 */ /* 0x004fea000383ffff */
[----:B------:R-:W-:Y:S05]  /*78a0*/  BRA `(.L_x_146) ;  /* 0xffffffe400707947 */ /* 0x000fea000383ffff */
.L_x_109:
[----:B------:R-:W-:Y:S01]  /*78b0*/  BSSY B1, `(.L_x_147) ;  /* 0x0000006000017945 */ /* 0x000fe20003800000 */
[----:B------:R-:W-:-:S07]  /*78c0*/  IMAD.MOV.U32 R15, RZ, RZ, -0x1 ;  /* 0xffffffffff0f7424 */ /* 0x000fce00078e00ff */
[----:B------:R-:W-:Y:S05]  /*78d0*/  WARPSYNC.COLLECTIVE R15, `(.L_x_148) ;  /* 0x000000000f0c7348 */ /* 0x000fea0003c00000 */
[----:B------:R-:W-:Y:S02]  /*78e0*/  ELECT P6, UR62, PT ;  /* 0x00000000003e782f */ /* 0x000fe400038c0000 */
[----:B------:R-:W-:Y:S01]  /*78f0*/  MOV R14, UR62 ;  /* 0x0000003e000e7c02 */ /* 0x000fe20008000f00 */
[----:B------:R-:W-:Y:S10]  /*7900*/  ENDCOLLECTIVE ;  /* 0x000000000000791b */ /* 0x000ff40003800000 */
.L_x_148:
[----:B------:R-:W-:Y:S05]  /*7910*/  BSYNC B1 ;  /* 0x0000000000017941 */ /* 0x000fea0003800000 */
.L_x_147:
[----:B------:R-:W-:Y:S05]  /*7920*/  BRA `(.L_x_149) ;  /* 0xffffffe400e87947 */ /* 0x000fea000383ffff */
.L_x_112:
[----:B--2---:R2:W3:Y:S02]  /*7930*/  SYNCS.PHASECHK.TRANS64.TRYWAIT P1, [R15+URZ+0x88], R8 ;  /* 0x000088080f0075a7 */ /* 0x0044e4000802017f */
[----:B---3--:R-:W-:Y:S05]  /*7940*/  @!P1 NANOSLEEP.SYNCS 0x989680 ;  /* 0x009896800000995d */ /* 0x008fea0003900000 */
[----:B------:R-:W3:Y:S02]  /*7950*/  @!P1 SYNCS.PHASECHK.TRANS64 P1, [R15+URZ+0x88], R8 ;  /* 0x000088080f0095a7 */ /* 0x000ee4000802007f */
[----:B---3--:R-:W-:Y:S05]  /*7960*/  @!P1 BRA `(.L_x_112) ;  /* 0xfffffffc00f09947 */ /* 0x008fea000383ffff */
[----:B------:R-:W-:Y:S05]  /*7970*/  BRA `(.L_x_150) ;  /* 0xffffffe8001c7947 */ /* 0x000fea000383ffff */
.L_x_121:
[----:B------:R-:W-:Y:S01]  /*7980*/  BSSY B0, `(.L_x_151) ;  /* 0x0000006000007945 */ /* 0x000fe20003800000 */
[----:B------:R-:W-:-:S07]  /*7990*/  IMAD.MOV.U32 R15, RZ, RZ, -0x1 ;  /* 0xffffffffff0f7424 */ /* 0x000fce00078e00ff */
[----:B------:R-:W-:Y:S05]  /*79a0*/  WARPSYNC.COLLECTIVE R15, `(.L_x_152) ;  /* 0x000000000f0c7348 */ /* 0x000fea0003c00000 */
[----:B------:R-:W-:Y:S02]  /*79b0*/  ELECT P6, UR62, PT ;  /* 0x00000000003e782f */ /* 0x000fe400038c0000 */
[----:B------:R-:W-:Y:S01]  /*79c0*/  MOV R14, UR62 ;  /* 0x0000003e000e7c02 */ /* 0x000fe20008000f00 */
[----:B------:R-:W-:Y:S10]  /*79d0*/  ENDCOLLECTIVE ;  /* 0x000000000000791b */ /* 0x000ff40003800000 */
.L_x_152:
[----:B------:R-:W-:Y:S05]  /*79e0*/  BSYNC B0 ;  /* 0x0000000000007941 */ /* 0x000fea0003800000 */
.L_x_151:
[----:B------:R-:W-:Y:S05]  /*79f0*/  BRA `(.L_x_153) ;  /* 0xfffffff000707947 */ /* 0x000fea000383ffff */
.L_x_125:
[----:B-1----:R1:W2:Y:S02]  /*7a00*/  SYNCS.PHASECHK.TRANS64.TRYWAIT P0, [R7+URZ], R2 ;  /* 0x00000002070075a7 */ /* 0x0022a4000800017f */
[----:B--2---:R-:W-:Y:S05]  /*7a10*/  @!P0 NANOSLEEP.SYNCS 0x989680 ;  /* 0x009896800000895d */ /* 0x004fea0003900000 */
[----:B------:R-:W2:Y:S02]  /*7a20*/  @!P0 SYNCS.PHASECHK.TRANS64 P0, [R7+URZ], R2 ;  /* 0x00000002070085a7 */ /* 0x000ea4000800007f */
[----:B--2---:R-:W-:Y:S05]  /*7a30*/  @!P0 BRA `(.L_x_125) ;  /* 0xfffffffc00f08947 */ /* 0x004fea000383ffff */
[----:B------:R-:W-:Y:S05]  /*7a40*/  BRA `(.L_x_154) ;  /* 0xfffffff000b07947 */ /* 0x000fea000383ffff */
.L_x_126:
[----:B-1----:R1:W2:Y:S02]  /*7a50*/  SYNCS.PHASECHK.TRANS64.TRYWAIT P0, [R9+URZ], R4 ;  /* 0x00000004090075a7 */ /* 0x0022a4000800017f */
[----:B--2---:R-:W-:Y:S05]  /*7a60*/  @!P0 NANOSLEEP.SYNCS 0x989680 ;  /* 0x009896800000895d */ /* 0x004fea0003900000 */
[----:B------:R-:W2:Y:S02]  /*7a70*/  @!P0 SYNCS.PHASECHK.TRANS64 P0, [R9+URZ], R4 ;  /* 0x00000004090085a7 */ /* 0x000ea4000800007f */
[----:B--2---:R-:W-:Y:S05]  /*7a80*/  @!P0 BRA `(.L_x_126) ;  /* 0xfffffffc00f08947 */ /* 0x004fea000383ffff */
[----:B------:R-:W-:Y:S05]  /*7a90*/  BRA `(.L_x_155) ;  /* 0xfffffff000c07947 */ /* 0x000fea000383ffff */
.L_x_127:
[----:B-1----:R1:W2:Y:S02]  /*7aa0*/  SYNCS.PHASECHK.TRANS64.TRYWAIT P0, [R6+URZ], R5 ;  /* 0x00000005060075a7 */ /* 0x0022a4000800017f */
[----:B--2---:R-:W-:Y:S05]  /*7ab0*/  @!P0 NANOSLEEP.SYNCS 0x989680 ;  /* 0x009896800000895d */ /* 0x004fea0003900000 */
[----:B------:R-:W2:Y:S02]  /*7ac0*/  @!P0 SYNCS.PHASECHK.TRANS64 P0, [R6+URZ], R5 ;  /* 0x00000005060085a7 */ /* 0x000ea4000800007f */
[----:B--2---:R-:W-:Y:S05]  /*7ad0*/  @!P0 BRA `(.L_x_127) ;  /* 0xfffffffc00f08947 */ /* 0x004fea000383ffff */
[----:B------:R-:W-:Y:S05]  /*7ae0*/  BRA `(.L_x_156) ;  /* 0xfffffff000d07947 */ /* 0x000fea000383ffff */
.L_x_128:
[----:B-1----:R1:W2:Y:S02]  /*7af0*/  SYNCS.PHASECHK.TRANS64.TRYWAIT P0, [R9+URZ], R4 ;  /* 0x00000004090075a7 */ /* 0x0022a4000800017f */
[----:B--2---:R-:W-:Y:S05]  /*7b00*/  @!P0 NANOSLEEP.SYNCS 0x989680 ;  /* 0x009896800000895d */ /* 0x004fea0003900000 */
[----:B------:R-:W2:Y:S02]  /*7b10*/  @!P0 SYNCS.PHASECHK.TRANS64 P0, [R9+URZ], R4 ;  /* 0x00000004090085a7 */ /* 0x000ea4000800007f */
[----:B--2---:R-:W-:Y:S05]  /*7b20*/  @!P0 BRA `(.L_x_128) ;  /* 0xfffffffc00f08947 */ /* 0x004fea000383ffff */
[----:B------:R-:W-:Y:S05]  /*7b30*/  BRA `(.L_x_157) ;  /* 0xfffffff000e07947 */ /* 0x000fea000383ffff */
.L_x_129:
[----:B-1----:R1:W2:Y:S02]  /*7b40*/  SYNCS.PHASECHK.TRANS64.TRYWAIT P0, [R6+URZ], R5 ;  /* 0x00000005060075a7 */ /* 0x0022a4000800017f */
[----:B--2---:R-:W-:Y:S05]  /*7b50*/  @!P0 NANOSLEEP.SYNCS 0x989680 ;  /* 0x009896800000895d */ /* 0x004fea0003900000 */
[----:B------:R-:W2:Y:S02]  /*7b60*/  @!P0 SYNCS.PHASECHK.TRANS64 P0, [R6+URZ], R5 ;  /* 0x00000005060085a7 */ /* 0x000ea4000800007f */
[----:B--2---:R-:W-:Y:S05]  /*7b70*/  @!P0 BRA `(.L_x_129) ;  /* 0xfffffffc00f08947 */ /* 0x004fea000383ffff */
[----:B------:R-:W-:Y:S05]  /*7b80*/  BRA `(.L_x_158) ;  /* 0xfffffff000f07947 */ /* 0x000fea000383ffff */
.L_x_130:
[----:B-1----:R1:W2:Y:S02]  /*7b90*/  SYNCS.PHASECHK.TRANS64.TRYWAIT P0, [R9+URZ], R4 ;  /* 0x00000004090075a7 */ /* 0x0022a4000800017f */
[----:B--2---:R-:W-:Y:S05]  /*7ba0*/  @!P0 NANOSLEEP.SYNCS 0x989680 ;  /* 0x009896800000895d */ /* 0x004fea0003900000 */
[----:B------:R-:W2:Y:S02]  /*7bb0*/  @!P0 SYNCS.PHASECHK.TRANS64 P0, [R9+URZ], R4 ;  /* 0x00000004090085a7 */ /* 0x000ea4000800007f */
[----:B--2---:R-:W-:Y:S05]  /*7bc0*/  @!P0 BRA `(.L_x_130) ;  /* 0xfffffffc00f08947 */ /* 0x004fea000383ffff */
[----:B------:R-:W-:Y:S05]  /*7bd0*/  BRA `(.L_x_159) ;  /* 0xfffffff400007947 */ /* 0x000fea000383ffff */
.L_x_131:
[----:B-1----:R1:W2:Y:S02]  /*7be0*/  SYNCS.PHASECHK.TRANS64.TRYWAIT P0, [R6+URZ], R5 ;  /* 0x00000005060075a7 */ /* 0x0022a4000800017f */
[----:B--2---:R-:W-:Y:S05]  /*7bf0*/  @!P0 NANOSLEEP.SYNCS 0x989680 ;  /* 0x009896800000895d */ /* 0x004fea0003900000 */
[----:B------:R-:W2:Y:S02]  /*7c00*/  @!P0 SYNCS.PHASECHK.TRANS64 P0, [R6+URZ], R5 ;  /* 0x00000005060085a7 */ /* 0x000ea4000800007f */
[----:B--2---:R-:W-:Y:S05]  /*7c10*/  @!P0 BRA `(.L_x_131) ;  /* 0xfffffffc00f08947 */ /* 0x004fea000383ffff */
[----:B------:R-:W-:Y:S05]  /*7c20*/  BRA `(.L_x_160) ;  /* 0xfffffff400107947 */ /* 0x000fea000383ffff */
.L_x_132:
[----:B-1----:R1:W2:Y:S02]  /*7c30*/  SYNCS.PHASECHK.TRANS64.TRYWAIT P0, [R9+URZ], R4 ;  /* 0x00000004090075a7 */ /* 0x0022a4000800017f */
[----:B--2---:R-:W-:Y:S05]  /*7c40*/  @!P0 NANOSLEEP.SYNCS 0x989680 ;  /* 0x009896800000895d */ /* 0x004fea0003900000 */
[----:B------:R-:W2:Y:S02]  /*7c50*/  @!P0 SYNCS.PHASECHK.TRANS64 P0, [R9+URZ], R4 ;  /* 0x00000004090085a7 */ /* 0x000ea4000800007f */
[----:B--2---:R-:W-:Y:S05]  /*7c60*/  @!P0 BRA `(.L_x_132) ;  /* 0xfffffffc00f08947 */ /* 0x004fea000383ffff */
[----:B------:R-:W-:Y:S05]  /*7c70*/  BRA `(.L_x_161) ;  /* 0xfffffff400207947 */ /* 0x000fea000383ffff */
.L_x_133:
[----:B-1----:R1:W2:Y:S02]  /*7c80*/  SYNCS.PHASECHK.TRANS64.TRYWAIT P0, [R6+URZ], R5 ;  /* 0x00000005060075a7 */ /* 0x0022a4000800017f */
[----:B--2---:R-:W-:Y:S05]  /*7c90*/  @!P0 NANOSLEEP.SYNCS 0x989680 ;  /* 0x009896800000895d */ /* 0x004fea0003900000 */
[----:B------:R-:W2:Y:S02]  /*7ca0*/  @!P0 SYNCS.PHASECHK.TRANS64 P0, [R6+URZ], R5 ;  /* 0x00000005060085a7 */ /* 0x000ea4000800007f */
[----:B--2---:R-:W-:Y:S05]  /*7cb0*/  @!P0 BRA `(.L_x_133) ;  /* 0xfffffffc00f08947 */ /* 0x004fea000383ffff */
[----:B------:R-:W-:Y:S05]  /*7cc0*/  BRA `(.L_x_162) ;  /* 0xfffffff400307947 */ /* 0x000fea000383ffff */
.L_x_134:
[----:B-1----:R1:W2:Y:S02]  /*7cd0*/  SYNCS.PHASECHK.TRANS64.TRYWAIT P0, [R9+URZ], R4 ;  /* 0x00000004090075a7 */ /* 0x0022a4000800017f */
[----:B--2---:R-:W-:Y:S05]  /*7ce0*/  @!P0 NANOSLEEP.SYNCS 0x989680 ;  /* 0x009896800000895d */ /* 0x004fea0003900000 */
[----:B------:R-:W2:Y:S02]  /*7cf0*/  @!P0 SYNCS.PHASECHK.TRANS64 P0, [R9+URZ], R4 ;  /* 0x00000004090085a7 */ /* 0x000ea4000800007f */
[----:B--2---:R-:W-:Y:S05]  /*7d00*/  @!P0 BRA `(.L_x_134) ;  /* 0xfffffffc00f08947 */ /* 0x004fea000383ffff */
[----:B------:R-:W-:Y:S05]  /*7d10*/  BRA `(.L_x_163) ;  /* 0xfffffff400407947 */ /* 0x000fea000383ffff */
.L_x_135:
[----:B-1----:R1:W2:Y:S02]  /*7d20*/  SYNCS.PHASECHK.TRANS64.TRYWAIT P0, [R6+URZ], R5 ;  /* 0x00000005060075a7 */ /* 0x0022a4000800017f */
[----:B--2---:R-:W-:Y:S05]  /*7d30*/  @!P0 NANOSLEEP.SYNCS 0x989680 ;  /* 0x009896800000895d */ /* 0x004fea0003900000 */
[----:B------:R-:W2:Y:S02]  /*7d40*/  @!P0 SYNCS.PHASECHK.TRANS64 P0, [R6+URZ], R5 ;  /* 0x00000005060085a7 */ /* 0x000ea4000800007f */
[----:B--2---:R-:W-:Y:S05]  /*7d50*/  @!P0 BRA `(.L_x_135) ;  /* 0xfffffffc00f08947 */ /* 0x004fea000383ffff */
[----:B------:R-:W-:Y:S05]  /*7d60*/  BRA `(.L_x_164) ;  /* 0xfffffff400507947 */ /* 0x000fea000383ffff */
.L_x_136:
[----:B-1----:R1:W2:Y:S02]  /*7d70*/  SYNCS.PHASECHK.TRANS64.TRYWAIT P0, [R9+URZ], R4 ;  /* 0x00000004090075a7 */ /* 0x0022a4000800017f */
[----:B--2---:R-:W-:Y:S05]  /*7d80*/  @!P0 NANOSLEEP.SYNCS 0x989680 ;  /* 0x009896800000895d */ /* 0x004fea0003900000 */
[----:B------:R-:W2:Y:S02]  /*7d90*/  @!P0 SYNCS.PHASECHK.TRANS64 P0, [R9+URZ], R4 ;  /* 0x00000004090085a7 */ /* 0x000ea4000800007f */
[----:B--2---:R-:W-:Y:S05]  /*7da0*/  @!P0 BRA `(.L_x_136) ;  /* 0xfffffffc00f08947 */ /* 0x004fea000383ffff */
[----:B------:R-:W-:Y:S05]  /*7db0*/  BRA `(.L_x_165) ;  /* 0xfffffff400607947 */ /* 0x000fea000383ffff */
.L_x_137:
[----:B-1----:R1:W2:Y:S02]  /*7dc0*/  SYNCS.PHASECHK.TRANS64.TRYWAIT P0, [R6+URZ], R5 ;  /* 0x00000005060075a7 */ /* 0x0022a4000800017f */
[----:B--2---:R-:W-:Y:S05]  /*7dd0*/  @!P0 NANOSLEEP.SYNCS 0x989680 ;  /* 0x009896800000895d */ /* 0x004fea0003900000 */
[----:B------:R-:W2:Y:S02]  /*7de0*/  @!P0 SYNCS.PHASECHK.TRANS64 P0, [R6+URZ], R5 ;  /* 0x00000005060085a7 */ /* 0x000ea4000800007f */
[----:B--2---:R-:W-:Y:S05]  /*7df0*/  @!P0 BRA `(.L_x_137) ;  /* 0xfffffffc00f08947 */ /* 0x004fea000383ffff */
[----:B------:R-:W-:Y:S05]  /*7e00*/  BRA `(.L_x_166) ;  /* 0xfffffff400707947 */ /* 0x000fea000383ffff */
.L_x_138:
[----:B-1----:R1:W2:Y:S02]  /*7e10*/  SYNCS.PHASECHK.TRANS64.TRYWAIT P0, [R9+URZ], R4 ;  /* 0x00000004090075a7 */ /* 0x0022a4000800017f */
[----:B--2---:R-:W-:Y:S05]  /*7e20*/  @!P0 NANOSLEEP.SYNCS 0x989680 ;  /* 0x009896800000895d */ /* 0x004fea0003900000 */
[----:B------:R-:W2:Y:S02]  /*7e30*/  @!P0 SYNCS.PHASECHK.TRANS64 P0, [R9+URZ], R4 ;  /* 0x00000004090085a7 */ /* 0x000ea4000800007f */
[----:B--2---:R-:W-:Y:S05]  /*7e40*/  @!P0 BRA `(.L_x_138) ;  /* 0xfffffffc00f08947 */ /* 0x004fea000383ffff */
[----:B------:R-:W-:Y:S05]  /*7e50*/  BRA `(.L_x_167) ;  /* 0xfffffff400807947 */ /* 0x000fea000383ffff */
.L_x_139:
[----:B-1----:R1:W2:Y:S02]  /*7e60*/  SYNCS.PHASECHK.TRANS64.TRYWAIT P0, [R6+URZ], R5 ;  /* 0x00000005060075a7 */ /* 0x0022a4000800017f */
[----:B--2---:R-:W-:Y:S05]  /*7e70*/  @!P0 NANOSLEEP.SYNCS 0x989680 ;  /* 0x009896800000895d */ /* 0x004fea0003900000 */
[----:B------:R-:W2:Y:S02]  /*7e80*/  @!P0 SYNCS.PHASECHK.TRANS64 P0, [R6+URZ], R5 ;  /* 0x00000005060085a7 */ /* 0x000ea4000800007f */
[----:B--2---:R-:W-:Y:S05]  /*7e90*/  @!P0 BRA `(.L_x_139) ;  /* 0xfffffffc00f08947 */ /* 0x004fea000383ffff */
[----:B------:R-:W-:Y:S05]  /*7ea0*/  BRA `(.L_x_168) ;  /* 0xfffffff400907947 */ /* 0x000fea000383ffff */
.L_x_140:
[----:B--2---:R2:W3:Y:S02]  /*7eb0*/  SYNCS.PHASECHK.TRANS64.TRYWAIT P0, [R9+URZ], R4 ;  /* 0x00000004090075a7 */ /* 0x0044e4000800017f */
[----:B---3--:R-:W-:Y:S05]  /*7ec0*/  @!P0 NANOSLEEP.SYNCS 0x989680 ;  /* 0x009896800000895d */ /* 0x008fea0003900000 */
[----:B------:R-:W3:Y:S02]  /*7ed0*/  @!P0 SYNCS.PHASECHK.TRANS64 P0, [R9+URZ], R4 ;  /* 0x00000004090085a7 */ /* 0x000ee4000800007f */
[----:B---3--:R-:W-:Y:S05]  /*7ee0*/  @!P0 BRA `(.L_x_140) ;  /* 0xfffffffc00f08947 */ /* 0x008fea000383ffff */
[----:B------:R-:W-:Y:S05]  /*7ef0*/  BRA `(.L_x_169) ;  /* 0xfffffff400987947 */ /* 0x000fea000383ffff */
.L_x_170:
[----:B------:R-:W-:-:S00]  /*7f00*/  BRA `(.L_x_170) ;  /* 0xfffffffc00fc7947 */ /* 0x000fc0000383ffff */
[----:B------:R-:W-:-:S00]  /*7f10*/  NOP ;  /* 0x0000000000007918 */ /* 0x000fc00000000000 */
        /* <DEDUP_REMOVED lines=14> */
.L_x_171:


//--------------------- .nv.global.init           --------------------------
	.section	.nv.global.init,"aw",@progbits
.nv.global.init:
	.type		$str$24,@object
	.size		$str$24,($str$25 - $str$24)
$str$24:
        /*0000*/ 	.byte	0x28, 0x61, 0x64, 0x64, 0x72, 0x65, 0x73, 0x73, 0x20, 0x26, 0x20, 0x6d, 0x61, 0x73, 0x6b, 0x29
        /*0010*/ 	.byte	0x20, 0x3d, 0x3d, 0x20, 0x30, 0x00
	.type		$str$25,@object
	.size		$str$25,(__unnamed_1 - $str$25)
$str$25:
        /*0016*/ 	.byte	0x2f, 0x74, 0x6d, 0x70, 0x2f, 0x63, 0x75, 0x74, 0x6c, 0x61, 0x73, 0x73, 0x5f, 0x73, 0x77, 0x65
        /*0026*/ 	.byte	0x65, 0x70, 0x5f, 0x73, 0x72, 0x63, 0x2f, 0x69, 0x6e, 0x63, 0x6c, 0x75, 0x64, 0x65, 0x2f, 0x63
        /*0036*/ 	.byte	0x75, 0x74, 0x65, 0x2f, 0x70, 0x6f, 0x69, 0x6e, 0x74, 0x65, 0x72, 0x5f, 0x66, 0x6c, 0x61, 0x67
        /*0046*/ 	.byte	0x67, 0x65, 0x64, 0x2e, 0x68, 0x70, 0x70, 0x00
	.type		__unnamed_1,@object
	.size		__unnamed_1,(.L_0 - __unnamed_1)
__unnamed_1:
        /*004e*/ 	.byte	0x61, 0x75, 0x74, 0x6f, 0x20, 0x63, 0x75, 0x74, 0x65, 0x3a, 0x3a, 0x61, 0x73, 0x5f, 0x70, 0x6f
        /* <DEDUP_REMOVED lines=27> */
        /*020e*/ 	.byte	0x3a, 0x43, 0x3c, 0x34, 0x30, 0x39, 0x36, 0x3e, 0x3e, 0x3e, 0x3e, 0x3e, 0x5d, 0x00
.L_0:


//--------------------- .nv.shared._ZN7cutlass13device_kernelINS_4gemm6kernel13GemmUniversalIN4cute5tupleIJiiiiEEENS1_10collective13CollectiveMmaINS1_37MainloopSm90TmaGmmaWarpSpecializedFP8ILi17ENS5_IJNS4_1CILi1EEESB_SB_EEENS1_35KernelTmaWarpSpecializedCooperativeEEENS5_IJNSA_ILi128EEENSA_ILi64EEESG_EEENS_12float_e4m3_tENS5_IJlSB_lEEESI_SJ_NS4_8TiledMMAINS4_8MMA_AtomIJNS4_4SM904GMMA30MMA_64x64x32_F32E4M3E4M3_SS_TNILNSN_7ScaleInE1ELSP_1EEEEEENS4_6LayoutINS5_IJNSA_ILi2EEESB_SB_EEENS5_IJSB_NSA_ILi0EEESV_EEEEENS5_IJNS4_10UnderscoreESY_SY_EEEEENS4_13SM90_TMA_LOADENS4_14ComposedLayoutINS4_7SwizzleILi2ELi4ELi3EEENS4_18smem_ptr_flag_bitsILi8EEENSS_INS5_IJNSA_ILi8EEESG_EEENS5_IJSG_SB_EEEEEEEvNS4_8identityES11_S1B_vS1C_EENS_8epilogue10collective18CollectiveEpilogueINS1E_22Sm90TmaWarpSpecializedILi2ELi2ELi16ELb0ELb0EEEJSH_NS5_IJSF_NSA_ILi32EEEEEESI_SJ_SI_SJ_NS1E_6fusion15FusionCallbacksIS1I_NS1L_17LinearCombinationISI_fSI_fLNS_15FloatRoundStyleE2EEESH_S1K_JEEES11_NS12_INS13_ILi1ELi4ELi3EEES16_NSS_INS5_IJS17_S1J_EEENS5_IJS1J_SB_EEEEEEENS4_39AutoVectorizingCopyWithAssumedAlignmentILi128EEENS4_14SM90_TMA_STOREES1V_S1X_NS4_9Copy_AtomIJNS4_17SM90_U32x4_STSM_NENS_6half_tEEEEvEEEvvEEEEvNT_6ParamsE --------------------------
	.section	.nv.shared._ZN7cutlass13device_kernelINS_4gemm6kernel13GemmUniversalIN4cute5tupleIJiiiiEEENS1_10collective13CollectiveMmaINS1_37MainloopSm90TmaGmmaWarpSpecializedFP8ILi17ENS5_IJNS4_1CILi1EEESB_SB_EEENS1_35KernelTmaWarpSpecializedCooperativeEEENS5_IJNSA_ILi128EEENSA_ILi64EEESG_EEENS_12float_e4m3_tENS5_IJlSB_lEEESI_SJ_NS4_8TiledMMAINS4_8MMA_AtomIJNS4_4SM904GMMA30MMA_64x64x32_F32E4M3E4M3_SS_TNILNSN_7ScaleInE1ELSP_1EEEEEENS4_6LayoutINS5_IJNSA_ILi2EEESB_SB_EEENS5_IJSB_NSA_ILi0EEESV_EEEEENS5_IJNS4_10UnderscoreESY_SY_EEEEENS4_13SM90_TMA_LOADENS4_14ComposedLayoutINS4_7SwizzleILi2ELi4ELi3EEENS4_18smem_ptr_flag_bitsILi8EEENSS_INS5_IJNSA_ILi8EEESG_EEENS5_IJSG_SB_EEEEEEEvNS4_8identityES11_S1B_vS1C_EENS_8epilogue10collective18CollectiveEpilogueINS1E_22Sm90TmaWarpSpecializedILi2ELi2ELi16ELb0ELb0EEEJSH_NS5_IJSF_NSA_ILi32EEEEEESI_SJ_SI_SJ_NS1E_6fusion15FusionCallbacksIS1I_NS1L_17LinearCombinationISI_fSI_fLNS_15FloatRoundStyleE2EEESH_S1K_JEEES11_NS12_INS13_ILi1ELi4ELi3EEES16_NSS_INS5_IJS17_S1J_EEENS5_IJS1J_SB_EEEEEEENS4_39AutoVectorizingCopyWithAssumedAlignmentILi128EEENS4_14SM90_TMA_STOREES1V_S1X_NS4_9Copy_AtomIJNS4_17SM90_U32x4_STSM_NENS_6half_tEEEEvEEEvvEEEEvNT_6ParamsE,"aw",@nobits
	.sectionflags	@""
	.align	16
	.zero		1024


//--------------------- .nv.shared.reserved.0     --------------------------
	.section	.nv.shared.reserved.0,"aw",@nobits
	.weak		__nv_reservedSMEM_offset_0_alias
	.size		__nv_reservedSMEM_offset_0_alias, 0, 0
	.other		__nv_reservedSMEM_offset_0_alias,@"STO_CUDA_RESERVED_SHARED STV_DEFAULT"
__nv_reservedSMEM_offset_0_alias:
	.zero		0


//--------------------- .nv.global                --------------------------
	.section	.nv.global,"aw",@nobits
.nv.global:
	.type		_ZN39_INTERNAL_c04620d6_4_k_cu_6824e167_25184cute1_E,@object
	.size		_ZN39_INTERNAL_c04620d6_4_k_cu_6824e167_25184cute1_E,(_ZN39_INTERNAL_c04620d6_4_k_cu_6824e167_25184cuda3std3__45__cpo6cbeginE - _ZN39_INTERNAL_c04620d6_4_k_cu_6824e167_25184cute1_E)
_ZN39_INTERNAL_c04620d6_4_k_cu_6824e167_25184cute1_E:
	.zero		1
	.type		_ZN39_INTERNAL_c04620d6_4_k_cu_6824e167_25184cuda3std3__45__cpo6cbeginE,@object
	.size		_ZN39_INTERNAL_c04620d6_4_k_cu_6824e167_25184cuda3std3__45__cpo6cbeginE,(_ZN39_INTERNAL_c04620d6_4_k_cu_6824e167_25184cuda3std3__48in_placeE - _ZN39_INTERNAL_c04620d6_4_k_cu_6824e167_25184cuda3std3__45__cpo6cbeginE)
_ZN39_INTERNAL_c04620d6_4_k_cu_6824e167_25184cuda3std3__45__cpo6cbeginE:
	.zero		1
	.type		_ZN39_INTERNAL_c04620d6_4_k_cu_6824e167_25184cuda3std3__48in_placeE,@object
	.size		_ZN39_INTERNAL_c04620d6_4_k_cu_6824e167_25184cuda3std3__48in_placeE,(_ZN39_INTERNAL_c04620d6_4_k_cu_6824e167_25184cuda3std6ranges3__45__cpo9iter_moveE - _ZN39_INTERNAL_c04620d6_4_k_cu_6824e167_25184cuda3std3__48in_placeE)
_ZN39_INTERNAL_c04620d6_4_k_cu_6824e167_25184cuda3std3__48in_placeE:
	.zero		1
	.type		_ZN39_INTERNAL_c04620d6_4_k_cu_6824e167_25184cuda3std6ranges3__45__cpo9iter_moveE,@object
	.size		_ZN39_INTERNAL_c04620d6_4_k_cu_6824e167_25184cuda3std6ranges3__45__cpo9iter_moveE,(_ZN39_INTERNAL_c04620d6_4_k_cu_6824e167_25184cuda3std3__45__cpo5beginE - _ZN39_INTERNAL_c04620d6_4_k_cu_6824e167_25184cuda3std6ranges3__45__cpo9iter_moveE)
_ZN39_INTERNAL_c04620d6_4_k_cu_6824e167_25184cuda3std6ranges3__45__cpo9iter_moveE:
	.zero		1
	.type		_ZN39_INTERNAL_c04620d6_4_k_cu_6824e167_25184cuda3std3__45__cpo5beginE,@object
	.size		_ZN39_INTERNAL_c04620d6_4_k_cu_6824e167_25184cuda3std3__45__cpo5beginE,(_ZN39_INTERNAL_c04620d6_4_k_cu_6824e167_25184cuda3std3__441_GLOBAL__N__c04620d6_4_k_cu_6824e167_25186ignoreE - _ZN39_INTERNAL_c04620d6_4_k_cu_6824e167_25184cuda3std3__45__cpo5beginE)
_ZN39_INTERNAL_c04620d6_4_k_cu_6824e167_25184cuda3std3__45__cpo5beginE:
	.zero		1
	.type		_ZN39_INTERNAL_c04620d6_4_k_cu_6824e167_25184cuda3std3__441_GLOBAL__N__c04620d6_4_k_cu_6824e167_25186ignoreE,@object
	.size		_ZN39_INTERNAL_c04620d6_4_k_cu_6824e167_25184cuda3std3__441_GLOBAL__N__c04620d6_4_k_cu_6824e167_25186ignoreE,(_ZN39_INTERNAL_c04620d6_4_k_cu_6824e167_25184cute7productE - _ZN39_INTERNAL_c04620d6_4_k_cu_6824e167_25184cuda3std3__441_GLOBAL__N__c04620d6_4_k_cu_6824e167_25186ignoreE)
_ZN39_INTERNAL_c04620d6_4_k_cu_6824e167_25184cuda3std3__441_GLOBAL__N__c04620d6_4_k_cu_6824e167_25186ignoreE:
	.zero		1
	.type		_ZN39_INTERNAL_c04620d6_4_k_cu_6824e167_25184cute7productE,@object
	.size		_ZN39_INTERNAL_c04620d6_4_k_cu_6824e167_25184cute7productE,(_ZN39_INTERNAL_c04620d6_4_k_cu_6824e167_25184cuda3std3__45__cpo3endE - _ZN39_INTERNAL_c04620d6_4_k_cu_6824e167_25184cute7productE)
_ZN39_INTERNAL_c04620d6_4_k_cu_6824e167_25184cute7productE:
	.zero		1
	.type		_ZN39_INTERNAL_c04620d6_4_k_cu_6824e167_25184cuda3std3__45__cpo3endE,@object
	.size		_ZN39_INTERNAL_c04620d6_4_k_cu_6824e167_25184cuda3std3__45__cpo3endE,(_ZN39_INTERNAL_c04620d6_4_k_cu_6824e167_25184cuda3std3__419piecewise_constructE - _ZN39_INTERNAL_c04620d6_4_k_cu_6824e167_25184cuda3std3__45__cpo3endE)
_ZN39_INTERNAL_c04620d6_4_k_cu_6824e167_25184cuda3std3__45__cpo3endE:
	.zero		1
	.type		_ZN39_INTERNAL_c04620d6_4_k_cu_6824e167_25184cuda3std3__419piecewise_constructE,@object
	.size		_ZN39_INTERNAL_c04620d6_4_k_cu_6824e167_25184cuda3std3__419piecewise_constructE,(_ZN39_INTERNAL_c04620d6_4_k_cu_6824e167_25184cuda3std3__45__cpo4cendE - _ZN39_INTERNAL_c04620d6_4_k_cu_6824e167_25184cuda3std3__419piecewise_constructE)
_ZN39_INTERNAL_c04620d6_4_k_cu_6824e167_25184cuda3std3__419piecewise_constructE:
	.zero		1
	.type		_ZN39_INTERNAL_c04620d6_4_k_cu_6824e167_25184cuda3std3__45__cpo4cendE,@object
	.size		_ZN39_INTERNAL_c04620d6_4_k_cu_6824e167_25184cuda3std3__45__cpo4cendE,(_ZN39_INTERNAL_c04620d6_4_k_cu_6824e167_25184cuda3std6ranges3__45__cpo4swapE - _ZN39_INTERNAL_c04620d6_4_k_cu_6824e167_25184cuda3std3__45__cpo4cendE)
_ZN39_INTERNAL_c04620d6_4_k_cu_6824e167_25184cuda3std3__45__cpo4cendE:
	.zero		1
	.type		_ZN39_INTERNAL_c04620d6_4_k_cu_6824e167_25184cuda3std6ranges3__45__cpo4swapE,@object
	.size		_ZN39_INTERNAL_c04620d6_4_k_cu_6824e167_25184cuda3std6ranges3__45__cpo4swapE,(.L_8 - _ZN39_INTERNAL_c04620d6_4_k_cu_6824e167_25184cuda3std6ranges3__45__cpo4swapE)
_ZN39_INTERNAL_c04620d6_4_k_cu_6824e167_25184cuda3std6ranges3__45__cpo4swapE:
	.zero		1
.L_8:


//--------------------- .nv.constant0._ZN7cutlass13device_kernelINS_4gemm6kernel13GemmUniversalIN4cute5tupleIJiiiiEEENS1_10collective13CollectiveMmaINS1_37MainloopSm90TmaGmmaWarpSpecializedFP8ILi17ENS5_IJNS4_1CILi1EEESB_SB_EEENS1_35KernelTmaWarpSpecializedCooperativeEEENS5_IJNSA_ILi128EEENSA_ILi64EEESG_EEENS_12float_e4m3_tENS5_IJlSB_lEEESI_SJ_NS4_8TiledMMAINS4_8MMA_AtomIJNS4_4SM904GMMA30MMA_64x64x32_F32E4M3E4M3_SS_TNILNSN_7ScaleInE1ELSP_1EEEEEENS4_6LayoutINS5_IJNSA_ILi2EEESB_SB_EEENS5_IJSB_NSA_ILi0EEESV_EEEEENS5_IJNS4_10UnderscoreESY_SY_EEEEENS4_13SM90_TMA_LOADENS4_14ComposedLayoutINS4_7SwizzleILi2ELi4ELi3EEENS4_18smem_ptr_flag_bitsILi8EEENSS_INS5_IJNSA_ILi8EEESG_EEENS5_IJSG_SB_EEEEEEEvNS4_8identityES11_S1B_vS1C_EENS_8epilogue10collective18CollectiveEpilogueINS1E_22Sm90TmaWarpSpecializedILi2ELi2ELi16ELb0ELb0EEEJSH_NS5_IJSF_NSA_ILi32EEEEEESI_SJ_SI_SJ_NS1E_6fusion15FusionCallbacksIS1I_NS1L_17LinearCombinationISI_fSI_fLNS_15FloatRoundStyleE2EEESH_S1K_JEEES11_NS12_INS13_ILi1ELi4ELi3EEES16_NSS_INS5_IJS17_S1J_EEENS5_IJS1J_SB_EEEEEEENS4_39AutoVectorizingCopyWithAssumedAlignmentILi128EEENS4_14SM90_TMA_STOREES1V_S1X_NS4_9Copy_AtomIJNS4_17SM90_U32x4_STSM_NENS_6half_tEEEEvEEEvvEEEEvNT_6ParamsE --------------------------
	.section	.nv.constant0._ZN7cutlass13device_kernelINS_4gemm6kernel13GemmUniversalIN4cute5tupleIJiiiiEEENS1_10collective13CollectiveMmaINS1_37MainloopSm90TmaGmmaWarpSpecializedFP8ILi17ENS5_IJNS4_1CILi1EEESB_SB_EEENS1_35KernelTmaWarpSpecializedCooperativeEEENS5_IJNSA_ILi128EEENSA_ILi64EEESG_EEENS_12float_e4m3_tENS5_IJlSB_lEEESI_SJ_NS4_8TiledMMAINS4_8MMA_AtomIJNS4_4SM904GMMA30MMA_64x64x32_F32E4M3E4M3_SS_TNILNSN_7ScaleInE1ELSP_1EEEEEENS4_6LayoutINS5_IJNSA_ILi2EEESB_SB_EEENS5_IJSB_NSA_ILi0EEESV_EEEEENS5_IJNS4_10UnderscoreESY_SY_EEEEENS4_13SM90_TMA_LOADENS4_14ComposedLayoutINS4_7SwizzleILi2ELi4ELi3EEENS4_18smem_ptr_flag_bitsILi8EEENSS_INS5_IJNSA_ILi8EEESG_EEENS5_IJSG_SB_EEEEEEEvNS4_8identityES11_S1B_vS1C_EENS_8epilogue10collective18CollectiveEpilogueINS1E_22Sm90TmaWarpSpecializedILi2ELi2ELi16ELb0ELb0EEEJSH_NS5_IJSF_NSA_ILi32EEEEEESI_SJ_SI_SJ_NS1E_6fusion15FusionCallbacksIS1I_NS1L_17LinearCombinationISI_fSI_fLNS_15FloatRoundStyleE2EEESH_S1K_JEEES11_NS12_INS13_ILi1ELi4ELi3EEES16_NSS_INS5_IJS17_S1J_EEENS5_IJS1J_SB_EEEEEEENS4_39AutoVectorizingCopyWithAssumedAlignmentILi128EEENS4_14SM90_TMA_STOREES1V_S1X_NS4_9Copy_AtomIJNS4_17SM90_U32x4_STSM_NENS_6half_tEEEEvEEEvvEEEEvNT_6ParamsE,"a",@progbits
	.sectionflags	@""
	.align	4
.nv.constant0._ZN7cutlass13device_kernelINS_4gemm6kernel13GemmUniversalIN4cute5tupleIJiiiiEEENS1_10collective13CollectiveMmaINS1_37MainloopSm90TmaGmmaWarpSpecializedFP8ILi17ENS5_IJNS4_1CILi1EEESB_SB_EEENS1_35KernelTmaWarpSpecializedCooperativeEEENS5_IJNSA_ILi128EEENSA_ILi64EEESG_EEENS_12float_e4m3_tENS5_IJlSB_lEEESI_SJ_NS4_8TiledMMAINS4_8MMA_AtomIJNS4_4SM904GMMA30MMA_64x64x32_F32E4M3E4M3_SS_TNILNSN_7ScaleInE1ELSP_1EEEEEENS4_6LayoutINS5_IJNSA_ILi2EEESB_SB_EEENS5_IJSB_NSA_ILi0EEESV_EEEEENS5_IJNS4_10UnderscoreESY_SY_EEEEENS4_13SM90_TMA_LOADENS4_14ComposedLayoutINS4_7SwizzleILi2ELi4ELi3EEENS4_18smem_ptr_flag_bitsILi8EEENSS_INS5_IJNSA_ILi8EEESG_EEENS5_IJSG_SB_EEEEEEEvNS4_8identityES11_S1B_vS1C_EENS_8epilogue10collective18CollectiveEpilogueINS1E_22Sm90TmaWarpSpecializedILi2ELi2ELi16ELb0ELb0EEEJSH_NS5_IJSF_NSA_ILi32EEEEEESI_SJ_SI_SJ_NS1E_6fusion15FusionCallbacksIS1I_NS1L_17LinearCombinationISI_fSI_fLNS_15FloatRoundStyleE2EEESH_S1K_JEEES11_NS12_INS13_ILi1ELi4ELi3EEES16_NSS_INS5_IJS17_S1J_EEENS5_IJS1J_SB_EEEEEEENS4_39AutoVectorizingCopyWithAssumedAlignmentILi128EEENS4_14SM90_TMA_STOREES1V_S1X_NS4_9Copy_AtomIJNS4_17SM90_U32x4_STSM_NENS_6half_tEEEEvEEEvvEEEEvNT_6ParamsE:
	.zero		2432


//--------------------- SYMBOLS --------------------------

	.type		.nv.reservedSmem.offset0,@object
	.size		.nv.reservedSmem.offset0,0x4
	.type		__assertfail,@function
